//
// Generated by NVIDIA NVVM Compiler
//
// Compiler Build ID: CL-36424714
// Cuda compilation tools, release 13.0, V13.0.88
// Based on NVVM 20.0.0
//

.version 9.0
.target sm_100
.address_size 64

	// .globl	_Z12kernel_char1P5char1S0_

.visible .entry _Z12kernel_char1P5char1S0_(
	.param .u64 .ptr .align 1 _Z12kernel_char1P5char1S0__param_0,
	.param .u64 .ptr .align 1 _Z12kernel_char1P5char1S0__param_1
)
{


	ret;

}
	// .globl	_Z12kernel_char2P5char2S0_
.visible .entry _Z12kernel_char2P5char2S0_(
	.param .u64 .ptr .align 1 _Z12kernel_char2P5char2S0__param_0,
	.param .u64 .ptr .align 1 _Z12kernel_char2P5char2S0__param_1
)
{


	ret;

}
	// .globl	_Z12kernel_char3P5char3S0_
.visible .entry _Z12kernel_char3P5char3S0_(
	.param .u64 .ptr .align 1 _Z12kernel_char3P5char3S0__param_0,
	.param .u64 .ptr .align 1 _Z12kernel_char3P5char3S0__param_1
)
{


	ret;

}
	// .globl	_Z12kernel_char4P5char4S0_
.visible .entry _Z12kernel_char4P5char4S0_(
	.param .u64 .ptr .align 1 _Z12kernel_char4P5char4S0__param_0,
	.param .u64 .ptr .align 1 _Z12kernel_char4P5char4S0__param_1
)
{


	ret;

}
	// .globl	_Z14kernel_double1P7double1S0_
.visible .entry _Z14kernel_double1P7double1S0_(
	.param .u64 .ptr .align 1 _Z14kernel_double1P7double1S0__param_0,
	.param .u64 .ptr .align 1 _Z14kernel_double1P7double1S0__param_1
)
{


	ret;

}
	// .globl	_Z14kernel_double2P7double2S0_
.visible .entry _Z14kernel_double2P7double2S0_(
	.param .u64 .ptr .align 1 _Z14kernel_double2P7double2S0__param_0,
	.param .u64 .ptr .align 1 _Z14kernel_double2P7double2S0__param_1
)
{


	ret;

}
	// .globl	_Z14kernel_double3P7double3S0_
.visible .entry _Z14kernel_double3P7double3S0_(
	.param .u64 .ptr .align 1 _Z14kernel_double3P7double3S0__param_0,
	.param .u64 .ptr .align 1 _Z14kernel_double3P7double3S0__param_1
)
{


	ret;

}
	// .globl	_Z14kernel_double4P7double4S0_
.visible .entry _Z14kernel_double4P7double4S0_(
	.param .u64 .ptr .align 1 _Z14kernel_double4P7double4S0__param_0,
	.param .u64 .ptr .align 1 _Z14kernel_double4P7double4S0__param_1
)
{


	ret;

}
	// .globl	_Z13kernel_float1P6float1S0_
.visible .entry _Z13kernel_float1P6float1S0_(
	.param .u64 .ptr .align 1 _Z13kernel_float1P6float1S0__param_0,
	.param .u64 .ptr .align 1 _Z13kernel_float1P6float1S0__param_1
)
{


	ret;

}
	// .globl	_Z13kernel_float2P6float2S0_
.visible .entry _Z13kernel_float2P6float2S0_(
	.param .u64 .ptr .align 1 _Z13kernel_float2P6float2S0__param_0,
	.param .u64 .ptr .align 1 _Z13kernel_float2P6float2S0__param_1
)
{


	ret;

}
	// .globl	_Z13kernel_float3P6float3S0_
.visible .entry _Z13kernel_float3P6float3S0_(
	.param .u64 .ptr .align 1 _Z13kernel_float3P6float3S0__param_0,
	.param .u64 .ptr .align 1 _Z13kernel_float3P6float3S0__param_1
)
{


	ret;

}
	// .globl	_Z13kernel_float4P6float4S0_
.visible .entry _Z13kernel_float4P6float4S0_(
	.param .u64 .ptr .align 1 _Z13kernel_float4P6float4S0__param_0,
	.param .u64 .ptr .align 1 _Z13kernel_float4P6float4S0__param_1
)
{


	ret;

}
	// .globl	_Z11kernel_int1P4int1S0_
.visible .entry _Z11kernel_int1P4int1S0_(
	.param .u64 .ptr .align 1 _Z11kernel_int1P4int1S0__param_0,
	.param .u64 .ptr .align 1 _Z11kernel_int1P4int1S0__param_1
)
{


	ret;

}
	// .globl	_Z11kernel_int2P4int2S0_
.visible .entry _Z11kernel_int2P4int2S0_(
	.param .u64 .ptr .align 1 _Z11kernel_int2P4int2S0__param_0,
	.param .u64 .ptr .align 1 _Z11kernel_int2P4int2S0__param_1
)
{


	ret;

}
	// .globl	_Z11kernel_int3P4int3S0_
.visible .entry _Z11kernel_int3P4int3S0_(
	.param .u64 .ptr .align 1 _Z11kernel_int3P4int3S0__param_0,
	.param .u64 .ptr .align 1 _Z11kernel_int3P4int3S0__param_1
)
{


	ret;

}
	// .globl	_Z11kernel_int4P4int4S0_
.visible .entry _Z11kernel_int4P4int4S0_(
	.param .u64 .ptr .align 1 _Z11kernel_int4P4int4S0__param_0,
	.param .u64 .ptr .align 1 _Z11kernel_int4P4int4S0__param_1
)
{


	ret;

}
	// .globl	_Z12kernel_long1P5long1S0_
.visible .entry _Z12kernel_long1P5long1S0_(
	.param .u64 .ptr .align 1 _Z12kernel_long1P5long1S0__param_0,
	.param .u64 .ptr .align 1 _Z12kernel_long1P5long1S0__param_1
)
{


	ret;

}
	// .globl	_Z12kernel_long2P5long2S0_
.visible .entry _Z12kernel_long2P5long2S0_(
	.param .u64 .ptr .align 1 _Z12kernel_long2P5long2S0__param_0,
	.param .u64 .ptr .align 1 _Z12kernel_long2P5long2S0__param_1
)
{


	ret;

}
	// .globl	_Z12kernel_long3P5long3S0_
.visible .entry _Z12kernel_long3P5long3S0_(
	.param .u64 .ptr .align 1 _Z12kernel_long3P5long3S0__param_0,
	.param .u64 .ptr .align 1 _Z12kernel_long3P5long3S0__param_1
)
{


	ret;

}
	// .globl	_Z12kernel_long4P5long4S0_
.visible .entry _Z12kernel_long4P5long4S0_(
	.param .u64 .ptr .align 1 _Z12kernel_long4P5long4S0__param_0,
	.param .u64 .ptr .align 1 _Z12kernel_long4P5long4S0__param_1
)
{


	ret;

}
	// .globl	_Z16kernel_longlong1P9longlong1S0_
.visible .entry _Z16kernel_longlong1P9longlong1S0_(
	.param .u64 .ptr .align 1 _Z16kernel_longlong1P9longlong1S0__param_0,
	.param .u64 .ptr .align 1 _Z16kernel_longlong1P9longlong1S0__param_1
)
{


	ret;

}
	// .globl	_Z16kernel_longlong2P9longlong2S0_
.visible .entry _Z16kernel_longlong2P9longlong2S0_(
	.param .u64 .ptr .align 1 _Z16kernel_longlong2P9longlong2S0__param_0,
	.param .u64 .ptr .align 1 _Z16kernel_longlong2P9longlong2S0__param_1
)
{


	ret;

}
	// .globl	_Z16kernel_longlong3P9longlong3S0_
.visible .entry _Z16kernel_longlong3P9longlong3S0_(
	.param .u64 .ptr .align 1 _Z16kernel_longlong3P9longlong3S0__param_0,
	.param .u64 .ptr .align 1 _Z16kernel_longlong3P9longlong3S0__param_1
)
{


	ret;

}
	// .globl	_Z16kernel_longlong4P9longlong4S0_
.visible .entry _Z16kernel_longlong4P9longlong4S0_(
	.param .u64 .ptr .align 1 _Z16kernel_longlong4P9longlong4S0__param_0,
	.param .u64 .ptr .align 1 _Z16kernel_longlong4P9longlong4S0__param_1
)
{


	ret;

}
	// .globl	_Z13kernel_short1P6short1S0_
.visible .entry _Z13kernel_short1P6short1S0_(
	.param .u64 .ptr .align 1 _Z13kernel_short1P6short1S0__param_0,
	.param .u64 .ptr .align 1 _Z13kernel_short1P6short1S0__param_1
)
{


	ret;

}
	// .globl	_Z13kernel_short2P6short2S0_
.visible .entry _Z13kernel_short2P6short2S0_(
	.param .u64 .ptr .align 1 _Z13kernel_short2P6short2S0__param_0,
	.param .u64 .ptr .align 1 _Z13kernel_short2P6short2S0__param_1
)
{


	ret;

}
	// .globl	_Z13kernel_short3P6short3S0_
.visible .entry _Z13kernel_short3P6short3S0_(
	.param .u64 .ptr .align 1 _Z13kernel_short3P6short3S0__param_0,
	.param .u64 .ptr .align 1 _Z13kernel_short3P6short3S0__param_1
)
{


	ret;

}
	// .globl	_Z13kernel_short4P6short4S0_
.visible .entry _Z13kernel_short4P6short4S0_(
	.param .u64 .ptr .align 1 _Z13kernel_short4P6short4S0__param_0,
	.param .u64 .ptr .align 1 _Z13kernel_short4P6short4S0__param_1
)
{


	ret;

}
	// .globl	_Z13kernel_uchar1P6uchar1S0_
.visible .entry _Z13kernel_uchar1P6uchar1S0_(
	.param .u64 .ptr .align 1 _Z13kernel_uchar1P6uchar1S0__param_0,
	.param .u64 .ptr .align 1 _Z13kernel_uchar1P6uchar1S0__param_1
)
{


	ret;

}
	// .globl	_Z13kernel_uchar2P6uchar2S0_
.visible .entry _Z13kernel_uchar2P6uchar2S0_(
	.param .u64 .ptr .align 1 _Z13kernel_uchar2P6uchar2S0__param_0,
	.param .u64 .ptr .align 1 _Z13kernel_uchar2P6uchar2S0__param_1
)
{


	ret;

}
	// .globl	_Z13kernel_uchar3P6uchar3S0_
.visible .entry _Z13kernel_uchar3P6uchar3S0_(
	.param .u64 .ptr .align 1 _Z13kernel_uchar3P6uchar3S0__param_0,
	.param .u64 .ptr .align 1 _Z13kernel_uchar3P6uchar3S0__param_1
)
{


	ret;

}
	// .globl	_Z13kernel_uchar4P6uchar4S0_
.visible .entry _Z13kernel_uchar4P6uchar4S0_(
	.param .u64 .ptr .align 1 _Z13kernel_uchar4P6uchar4S0__param_0,
	.param .u64 .ptr .align 1 _Z13kernel_uchar4P6uchar4S0__param_1
)
{


	ret;

}
	// .globl	_Z12kernel_uint1P5uint1S0_
.visible .entry _Z12kernel_uint1P5uint1S0_(
	.param .u64 .ptr .align 1 _Z12kernel_uint1P5uint1S0__param_0,
	.param .u64 .ptr .align 1 _Z12kernel_uint1P5uint1S0__param_1
)
{


	ret;

}
	// .globl	_Z12kernel_uint2P5uint2S0_
.visible .entry _Z12kernel_uint2P5uint2S0_(
	.param .u64 .ptr .align 1 _Z12kernel_uint2P5uint2S0__param_0,
	.param .u64 .ptr .align 1 _Z12kernel_uint2P5uint2S0__param_1
)
{


	ret;

}
	// .globl	_Z12kernel_uint3P5uint3S0_
.visible .entry _Z12kernel_uint3P5uint3S0_(
	.param .u64 .ptr .align 1 _Z12kernel_uint3P5uint3S0__param_0,
	.param .u64 .ptr .align 1 _Z12kernel_uint3P5uint3S0__param_1
)
{


	ret;

}
	// .globl	_Z12kernel_uint4P5uint4S0_
.visible .entry _Z12kernel_uint4P5uint4S0_(
	.param .u64 .ptr .align 1 _Z12kernel_uint4P5uint4S0__param_0,
	.param .u64 .ptr .align 1 _Z12kernel_uint4P5uint4S0__param_1
)
{


	ret;

}
	// .globl	_Z13kernel_ulong1P6ulong1S0_
.visible .entry _Z13kernel_ulong1P6ulong1S0_(
	.param .u64 .ptr .align 1 _Z13kernel_ulong1P6ulong1S0__param_0,
	.param .u64 .ptr .align 1 _Z13kernel_ulong1P6ulong1S0__param_1
)
{


	ret;

}
	// .globl	_Z13kernel_ulong2P6ulong2S0_
.visible .entry _Z13kernel_ulong2P6ulong2S0_(
	.param .u64 .ptr .align 1 _Z13kernel_ulong2P6ulong2S0__param_0,
	.param .u64 .ptr .align 1 _Z13kernel_ulong2P6ulong2S0__param_1
)
{


	ret;

}
	// .globl	_Z13kernel_ulong3P6ulong3S0_
.visible .entry _Z13kernel_ulong3P6ulong3S0_(
	.param .u64 .ptr .align 1 _Z13kernel_ulong3P6ulong3S0__param_0,
	.param .u64 .ptr .align 1 _Z13kernel_ulong3P6ulong3S0__param_1
)
{


	ret;

}
	// .globl	_Z13kernel_ulong4P6ulong4S0_
.visible .entry _Z13kernel_ulong4P6ulong4S0_(
	.param .u64 .ptr .align 1 _Z13kernel_ulong4P6ulong4S0__param_0,
	.param .u64 .ptr .align 1 _Z13kernel_ulong4P6ulong4S0__param_1
)
{


	ret;

}
	// .globl	_Z17kernel_ulonglong1P10ulonglong1S0_
.visible .entry _Z17kernel_ulonglong1P10ulonglong1S0_(
	.param .u64 .ptr .align 1 _Z17kernel_ulonglong1P10ulonglong1S0__param_0,
	.param .u64 .ptr .align 1 _Z17kernel_ulonglong1P10ulonglong1S0__param_1
)
{


	ret;

}
	// .globl	_Z17kernel_ulonglong2P10ulonglong2S0_
.visible .entry _Z17kernel_ulonglong2P10ulonglong2S0_(
	.param .u64 .ptr .align 1 _Z17kernel_ulonglong2P10ulonglong2S0__param_0,
	.param .u64 .ptr .align 1 _Z17kernel_ulonglong2P10ulonglong2S0__param_1
)
{


	ret;

}
	// .globl	_Z17kernel_ulonglong3P10ulonglong3S0_
.visible .entry _Z17kernel_ulonglong3P10ulonglong3S0_(
	.param .u64 .ptr .align 1 _Z17kernel_ulonglong3P10ulonglong3S0__param_0,
	.param .u64 .ptr .align 1 _Z17kernel_ulonglong3P10ulonglong3S0__param_1
)
{


	ret;

}
	// .globl	_Z17kernel_ulonglong4P10ulonglong4S0_
.visible .entry _Z17kernel_ulonglong4P10ulonglong4S0_(
	.param .u64 .ptr .align 1 _Z17kernel_ulonglong4P10ulonglong4S0__param_0,
	.param .u64 .ptr .align 1 _Z17kernel_ulonglong4P10ulonglong4S0__param_1
)
{


	ret;

}
	// .globl	_Z14kernel_ushort1P7ushort1S0_
.visible .entry _Z14kernel_ushort1P7ushort1S0_(
	.param .u64 .ptr .align 1 _Z14kernel_ushort1P7ushort1S0__param_0,
	.param .u64 .ptr .align 1 _Z14kernel_ushort1P7ushort1S0__param_1
)
{


	ret;

}
	// .globl	_Z14kernel_ushort2P7ushort2S0_
.visible .entry _Z14kernel_ushort2P7ushort2S0_(
	.param .u64 .ptr .align 1 _Z14kernel_ushort2P7ushort2S0__param_0,
	.param .u64 .ptr .align 1 _Z14kernel_ushort2P7ushort2S0__param_1
)
{


	ret;

}
	// .globl	_Z14kernel_ushort3P7ushort3S0_
.visible .entry _Z14kernel_ushort3P7ushort3S0_(
	.param .u64 .ptr .align 1 _Z14kernel_ushort3P7ushort3S0__param_0,
	.param .u64 .ptr .align 1 _Z14kernel_ushort3P7ushort3S0__param_1
)
{


	ret;

}
	// .globl	_Z14kernel_ushort4P7ushort4S0_
.visible .entry _Z14kernel_ushort4P7ushort4S0_(
	.param .u64 .ptr .align 1 _Z14kernel_ushort4P7ushort4S0__param_0,
	.param .u64 .ptr .align 1 _Z14kernel_ushort4P7ushort4S0__param_1
)
{


	ret;

}


// ===== COMPILED SASS (sm_100) =====

	.target	sm_100

	.elftype	@"ET_EXEC"


//--------------------- .note.nv.tkinfo           --------------------------
	.section	.note.nv.tkinfo,"",@"SHT_NOTE"
	.sectionflags	@"SHF_NOTE_NV_TKINFO"
	.tkinfo
        /*0018*/ 	.word	0x00000002
        /*0030*/ 	.string	""
        /*0030*/ 	.string	"ptxas"
        /*0030*/ 	.string	"Cuda compilation tools, release 13.0, V13.0.88"
        /*0030*/ 	.string	"Build cuda_13.0.r13.0/compiler.36424714_0"
        /*0030*/ 	.string	"-arch sm_100 -m 64 "



//--------------------- .note.nv.cuinfo           --------------------------
	.section	.note.nv.cuinfo,"",@"SHT_NOTE"
	.sectionflags	@"SHF_NOTE_NV_CUINFO"
        /*0018*/ 	.short	0x0002
        /*001a*/ 	.short	0x0064
        /*001c*/ 	.short	0x0082
	.zero		2


//--------------------- .nv.info                  --------------------------
	.section	.nv.info,"",@"SHT_CUDA_INFO"
	.align	4


	//----- nvinfo : EIATTR_REGCOUNT
	.align		4
        /*0000*/ 	.byte	0x04, 0x2f
        /*0002*/ 	.short	(.L_1 - .L_0)
	.align		4
.L_0:
        /*0004*/ 	.word	index@(_Z12kernel_char1P5char1S0_)
        /*0008*/ 	.word	0x00000004


	//----- nvinfo : EIATTR_FRAME_SIZE
	.align		4
.L_1:
        /*000c*/ 	.byte	0x04, 0x11
        /*000e*/ 	.short	(.L_3 - .L_2)
	.align		4
.L_2:
        /*0010*/ 	.word	index@(_Z12kernel_char1P5char1S0_)
        /*0014*/ 	.word	0x00000000


	//----- nvinfo : EIATTR_REGCOUNT
	.align		4
.L_3:
        /*0018*/ 	.byte	0x04, 0x2f
        /*001a*/ 	.short	(.L_5 - .L_4)
	.align		4
.L_4:
        /*001c*/ 	.word	index@(_Z12kernel_char2P5char2S0_)
        /*0020*/ 	.word	0x00000004


	//----- nvinfo : EIATTR_FRAME_SIZE
	.align		4
.L_5:
        /*0024*/ 	.byte	0x04, 0x11
        /*0026*/ 	.short	(.L_7 - .L_6)
	.align		4
.L_6:
        /*0028*/ 	.word	index@(_Z12kernel_char2P5char2S0_)
        /*002c*/ 	.word	0x00000000


	//----- nvinfo : EIATTR_REGCOUNT
	.align		4
.L_7:
        /*0030*/ 	.byte	0x04, 0x2f
        /*0032*/ 	.short	(.L_9 - .L_8)
	.align		4
.L_8:
        /*0034*/ 	.word	index@(_Z12kernel_char3P5char3S0_)
        /*0038*/ 	.word	0x00000004


	//----- nvinfo : EIATTR_FRAME_SIZE
	.align		4
.L_9:
        /*003c*/ 	.byte	0x04, 0x11
        /*003e*/ 	.short	(.L_11 - .L_10)
	.align		4
.L_10:
        /*0040*/ 	.word	index@(_Z12kernel_char3P5char3S0_)
        /*0044*/ 	.word	0x00000000


	//----- nvinfo : EIATTR_REGCOUNT
	.align		4
.L_11:
        /*0048*/ 	.byte	0x04, 0x2f
        /*004a*/ 	.short	(.L_13 - .L_12)
	.align		4
.L_12:
        /*004c*/ 	.word	index@(_Z12kernel_char4P5char4S0_)
        /*0050*/ 	.word	0x00000004


	//----- nvinfo : EIATTR_FRAME_SIZE
	.align		4
.L_13:
        /*0054*/ 	.byte	0x04, 0x11
        /*0056*/ 	.short	(.L_15 - .L_14)
	.align		4
.L_14:
        /*0058*/ 	.word	index@(_Z12kernel_char4P5char4S0_)
        /*005c*/ 	.word	0x00000000


	//----- nvinfo : EIATTR_REGCOUNT
	.align		4
.L_15:
        /*0060*/ 	.byte	0x04, 0x2f
        /*0062*/ 	.short	(.L_17 - .L_16)
	.align		4
.L_16:
        /*0064*/ 	.word	index@(_Z14kernel_double1P7double1S0_)
        /*0068*/ 	.word	0x00000004


	//----- nvinfo : EIATTR_FRAME_SIZE
	.align		4
.L_17:
        /*006c*/ 	.byte	0x04, 0x11
        /*006e*/ 	.short	(.L_19 - .L_18)
	.align		4
.L_18:
        /*0070*/ 	.word	index@(_Z14kernel_double1P7double1S0_)
        /*0074*/ 	.word	0x00000000


	//----- nvinfo : EIATTR_REGCOUNT
	.align		4
.L_19:
        /*0078*/ 	.byte	0x04, 0x2f
        /*007a*/ 	.short	(.L_21 - .L_20)
	.align		4
.L_20:
        /*007c*/ 	.word	index@(_Z14kernel_double2P7double2S0_)
        /*0080*/ 	.word	0x00000004


	//----- nvinfo : EIATTR_FRAME_SIZE
	.align		4
.L_21:
        /*0084*/ 	.byte	0x04, 0x11
        /*0086*/ 	.short	(.L_23 - .L_22)
	.align		4
.L_22:
        /*0088*/ 	.word	index@(_Z14kernel_double2P7double2S0_)
        /*008c*/ 	.word	0x00000000


	//----- nvinfo : EIATTR_REGCOUNT
	.align		4
.L_23:
        /*0090*/ 	.byte	0x04, 0x2f
        /*0092*/ 	.short	(.L_25 - .L_24)
	.align		4
.L_24:
        /*0094*/ 	.word	index@(_Z14kernel_double3P7double3S0_)
        /*0098*/ 	.word	0x00000004


	//----- nvinfo : EIATTR_FRAME_SIZE
	.align		4
.L_25:
        /*009c*/ 	.byte	0x04, 0x11
        /*009e*/ 	.short	(.L_27 - .L_26)
	.align		4
.L_26:
        /*00a0*/ 	.word	index@(_Z14kernel_double3P7double3S0_)
        /*00a4*/ 	.word	0x00000000


	//----- nvinfo : EIATTR_REGCOUNT
	.align		4
.L_27:
        /*00a8*/ 	.byte	0x04, 0x2f
        /*00aa*/ 	.short	(.L_29 - .L_28)
	.align		4
.L_28:
        /*00ac*/ 	.word	index@(_Z14kernel_double4P7double4S0_)
        /*00b0*/ 	.word	0x00000004


	//----- nvinfo : EIATTR_FRAME_SIZE
	.align		4
.L_29:
        /*00b4*/ 	.byte	0x04, 0x11
        /*00b6*/ 	.short	(.L_31 - .L_30)
	.align		4
.L_30:
        /*00b8*/ 	.word	index@(_Z14kernel_double4P7double4S0_)
        /*00bc*/ 	.word	0x00000000


	//----- nvinfo : EIATTR_REGCOUNT
	.align		4
.L_31:
        /*00c0*/ 	.byte	0x04, 0x2f
        /*00c2*/ 	.short	(.L_33 - .L_32)
	.align		4
.L_32:
        /*00c4*/ 	.word	index@(_Z13kernel_float1P6float1S0_)
        /*00c8*/ 	.word	0x00000004


	//----- nvinfo : EIATTR_FRAME_SIZE
	.align		4
.L_33:
        /*00cc*/ 	.byte	0x04, 0x11
        /*00ce*/ 	.short	(.L_35 - .L_34)
	.align		4
.L_34:
        /*00d0*/ 	.word	index@(_Z13kernel_float1P6float1S0_)
        /*00d4*/ 	.word	0x00000000


	//----- nvinfo : EIATTR_REGCOUNT
	.align		4
.L_35:
        /*00d8*/ 	.byte	0x04, 0x2f
        /*00da*/ 	.short	(.L_37 - .L_36)
	.align		4
.L_36:
        /*00dc*/ 	.word	index@(_Z13kernel_float2P6float2S0_)
        /*00e0*/ 	.word	0x00000004


	//----- nvinfo : EIATTR_FRAME_SIZE
	.align		4
.L_37:
        /*00e4*/ 	.byte	0x04, 0x11
        /*00e6*/ 	.short	(.L_39 - .L_38)
	.align		4
.L_38:
        /*00e8*/ 	.word	index@(_Z13kernel_float2P6float2S0_)
        /*00ec*/ 	.word	0x00000000


	//----- nvinfo : EIATTR_REGCOUNT
	.align		4
.L_39:
        /*00f0*/ 	.byte	0x04, 0x2f
        /*00f2*/ 	.short	(.L_41 - .L_40)
	.align		4
.L_40:
        /*00f4*/ 	.word	index@(_Z13kernel_float3P6float3S0_)
        /*00f8*/ 	.word	0x00000004


	//----- nvinfo : EIATTR_FRAME_SIZE
	.align		4
.L_41:
        /*00fc*/ 	.byte	0x04, 0x11
        /*00fe*/ 	.short	(.L_43 - .L_42)
	.align		4
.L_42:
        /*0100*/ 	.word	index@(_Z13kernel_float3P6float3S0_)
        /*0104*/ 	.word	0x00000000


	//----- nvinfo : EIATTR_REGCOUNT
	.align		4
.L_43:
        /*0108*/ 	.byte	0x04, 0x2f
        /*010a*/ 	.short	(.L_45 - .L_44)
	.align		4
.L_44:
        /*010c*/ 	.word	index@(_Z13kernel_float4P6float4S0_)
        /*0110*/ 	.word	0x00000004


	//----- nvinfo : EIATTR_FRAME_SIZE
	.align		4
.L_45:
        /*0114*/ 	.byte	0x04, 0x11
        /*0116*/ 	.short	(.L_47 - .L_46)
	.align		4
.L_46:
        /*0118*/ 	.word	index@(_Z13kernel_float4P6float4S0_)
        /*011c*/ 	.word	0x00000000


	//----- nvinfo : EIATTR_REGCOUNT
	.align		4
.L_47:
        /*0120*/ 	.byte	0x04, 0x2f
        /*0122*/ 	.short	(.L_49 - .L_48)
	.align		4
.L_48:
        /*0124*/ 	.word	index@(_Z11kernel_int1P4int1S0_)
        /*0128*/ 	.word	0x00000004


	//----- nvinfo : EIATTR_FRAME_SIZE
	.align		4
.L_49:
        /*012c*/ 	.byte	0x04, 0x11
        /*012e*/ 	.short	(.L_51 - .L_50)
	.align		4
.L_50:
        /*0130*/ 	.word	index@(_Z11kernel_int1P4int1S0_)
        /*0134*/ 	.word	0x00000000


	//----- nvinfo : EIATTR_REGCOUNT
	.align		4
.L_51:
        /*0138*/ 	.byte	0x04, 0x2f
        /*013a*/ 	.short	(.L_53 - .L_52)
	.align		4
.L_52:
        /*013c*/ 	.word	index@(_Z11kernel_int2P4int2S0_)
        /*0140*/ 	.word	0x00000004


	//----- nvinfo : EIATTR_FRAME_SIZE
	.align		4
.L_53:
        /*0144*/ 	.byte	0x04, 0x11
        /*0146*/ 	.short	(.L_55 - .L_54)
	.align		4
.L_54:
        /*0148*/ 	.word	index@(_Z11kernel_int2P4int2S0_)
        /*014c*/ 	.word	0x00000000


	//----- nvinfo : EIATTR_REGCOUNT
	.align		4
.L_55:
        /*0150*/ 	.byte	0x04, 0x2f
        /*0152*/ 	.short	(.L_57 - .L_56)
	.align		4
.L_56:
        /*0154*/ 	.word	index@(_Z11kernel_int3P4int3S0_)
        /*0158*/ 	.word	0x00000004


	//----- nvinfo : EIATTR_FRAME_SIZE
	.align		4
.L_57:
        /*015c*/ 	.byte	0x04, 0x11
        /*015e*/ 	.short	(.L_59 - .L_58)
	.align		4
.L_58:
        /*0160*/ 	.word	index@(_Z11kernel_int3P4int3S0_)
        /*0164*/ 	.word	0x00000000


	//----- nvinfo : EIATTR_REGCOUNT
	.align		4
.L_59:
        /*0168*/ 	.byte	0x04, 0x2f
        /*016a*/ 	.short	(.L_61 - .L_60)
	.align		4
.L_60:
        /*016c*/ 	.word	index@(_Z11kernel_int4P4int4S0_)
        /*0170*/ 	.word	0x00000004


	//----- nvinfo : EIATTR_FRAME_SIZE
	.align		4
.L_61:
        /*0174*/ 	.byte	0x04, 0x11
        /*0176*/ 	.short	(.L_63 - .L_62)
	.align		4
.L_62:
        /*0178*/ 	.word	index@(_Z11kernel_int4P4int4S0_)
        /*017c*/ 	.word	0x00000000


	//----- nvinfo : EIATTR_REGCOUNT
	.align		4
.L_63:
        /*0180*/ 	.byte	0x04, 0x2f
        /*0182*/ 	.short	(.L_65 - .L_64)
	.align		4
.L_64:
        /*0184*/ 	.word	index@(_Z12kernel_long1P5long1S0_)
        /*0188*/ 	.word	0x00000004


	//----- nvinfo : EIATTR_FRAME_SIZE
	.align		4
.L_65:
        /*018c*/ 	.byte	0x04, 0x11
        /*018e*/ 	.short	(.L_67 - .L_66)
	.align		4
.L_66:
        /*0190*/ 	.word	index@(_Z12kernel_long1P5long1S0_)
        /*0194*/ 	.word	0x00000000


	//----- nvinfo : EIATTR_REGCOUNT
	.align		4
.L_67:
        /*0198*/ 	.byte	0x04, 0x2f
        /*019a*/ 	.short	(.L_69 - .L_68)
	.align		4
.L_68:
        /*019c*/ 	.word	index@(_Z12kernel_long2P5long2S0_)
        /*01a0*/ 	.word	0x00000004


	//----- nvinfo : EIATTR_FRAME_SIZE
	.align		4
.L_69:
        /*01a4*/ 	.byte	0x04, 0x11
        /*01a6*/ 	.short	(.L_71 - .L_70)
	.align		4
.L_70:
        /*01a8*/ 	.word	index@(_Z12kernel_long2P5long2S0_)
        /*01ac*/ 	.word	0x00000000


	//----- nvinfo : EIATTR_REGCOUNT
	.align		4
.L_71:
        /*01b0*/ 	.byte	0x04, 0x2f
        /*01b2*/ 	.short	(.L_73 - .L_72)
	.align		4
.L_72:
        /*01b4*/ 	.word	index@(_Z12kernel_long3P5long3S0_)
        /*01b8*/ 	.word	0x00000004


	//----- nvinfo : EIATTR_FRAME_SIZE
	.align		4
.L_73:
        /*01bc*/ 	.byte	0x04, 0x11
        /*01be*/ 	.short	(.L_75 - .L_74)
	.align		4
.L_74:
        /*01c0*/ 	.word	index@(_Z12kernel_long3P5long3S0_)
        /*01c4*/ 	.word	0x00000000


	//----- nvinfo : EIATTR_REGCOUNT
	.align		4
.L_75:
        /*01c8*/ 	.byte	0x04, 0x2f
        /*01ca*/ 	.short	(.L_77 - .L_76)
	.align		4
.L_76:
        /*01cc*/ 	.word	index@(_Z12kernel_long4P5long4S0_)
        /*01d0*/ 	.word	0x00000004


	//----- nvinfo : EIATTR_FRAME_SIZE
	.align		4
.L_77:
        /*01d4*/ 	.byte	0x04, 0x11
        /*01d6*/ 	.short	(.L_79 - .L_78)
	.align		4
.L_78:
        /*01d8*/ 	.word	index@(_Z12kernel_long4P5long4S0_)
        /*01dc*/ 	.word	0x00000000


	//----- nvinfo : EIATTR_REGCOUNT
	.align		4
.L_79:
        /*01e0*/ 	.byte	0x04, 0x2f
        /*01e2*/ 	.short	(.L_81 - .L_80)
	.align		4
.L_80:
        /*01e4*/ 	.word	index@(_Z16kernel_longlong1P9longlong1S0_)
        /*01e8*/ 	.word	0x00000004


	//----- nvinfo : EIATTR_FRAME_SIZE
	.align		4
.L_81:
        /*01ec*/ 	.byte	0x04, 0x11
        /*01ee*/ 	.short	(.L_83 - .L_82)
	.align		4
.L_82:
        /*01f0*/ 	.word	index@(_Z16kernel_longlong1P9longlong1S0_)
        /*01f4*/ 	.word	0x00000000


	//----- nvinfo : EIATTR_REGCOUNT
	.align		4
.L_83:
        /*01f8*/ 	.byte	0x04, 0x2f
        /*01fa*/ 	.short	(.L_85 - .L_84)
	.align		4
.L_84:
        /*01fc*/ 	.word	index@(_Z16kernel_longlong2P9longlong2S0_)
        /*0200*/ 	.word	0x00000004


	//----- nvinfo : EIATTR_FRAME_SIZE
	.align		4
.L_85:
        /*0204*/ 	.byte	0x04, 0x11
        /*0206*/ 	.short	(.L_87 - .L_86)
	.align		4
.L_86:
        /*0208*/ 	.word	index@(_Z16kernel_longlong2P9longlong2S0_)
        /*020c*/ 	.word	0x00000000


	//----- nvinfo : EIATTR_REGCOUNT
	.align		4
.L_87:
        /*0210*/ 	.byte	0x04, 0x2f
        /*0212*/ 	.short	(.L_89 - .L_88)
	.align		4
.L_88:
        /*0214*/ 	.word	index@(_Z16kernel_longlong3P9longlong3S0_)
        /*0218*/ 	.word	0x00000004


	//----- nvinfo : EIATTR_FRAME_SIZE
	.align		4
.L_89:
        /*021c*/ 	.byte	0x04, 0x11
        /*021e*/ 	.short	(.L_91 - .L_90)
	.align		4
.L_90:
        /*0220*/ 	.word	index@(_Z16kernel_longlong3P9longlong3S0_)
        /*0224*/ 	.word	0x00000000


	//----- nvinfo : EIATTR_REGCOUNT
	.align		4
.L_91:
        /*0228*/ 	.byte	0x04, 0x2f
        /*022a*/ 	.short	(.L_93 - .L_92)
	.align		4
.L_92:
        /*022c*/ 	.word	index@(_Z16kernel_longlong4P9longlong4S0_)
        /*0230*/ 	.word	0x00000004


	//----- nvinfo : EIATTR_FRAME_SIZE
	.align		4
.L_93:
        /*0234*/ 	.byte	0x04, 0x11
        /*0236*/ 	.short	(.L_95 - .L_94)
	.align		4
.L_94:
        /*0238*/ 	.word	index@(_Z16kernel_longlong4P9longlong4S0_)
        /*023c*/ 	.word	0x00000000


	//----- nvinfo : EIATTR_REGCOUNT
	.align		4
.L_95:
        /*0240*/ 	.byte	0x04, 0x2f
        /*0242*/ 	.short	(.L_97 - .L_96)
	.align		4
.L_96:
        /*0244*/ 	.word	index@(_Z13kernel_short1P6short1S0_)
        /*0248*/ 	.word	0x00000004


	//----- nvinfo : EIATTR_FRAME_SIZE
	.align		4
.L_97:
        /*024c*/ 	.byte	0x04, 0x11
        /*024e*/ 	.short	(.L_99 - .L_98)
	.align		4
.L_98:
        /*0250*/ 	.word	index@(_Z13kernel_short1P6short1S0_)
        /*0254*/ 	.word	0x00000000


	//----- nvinfo : EIATTR_REGCOUNT
	.align		4
.L_99:
        /*0258*/ 	.byte	0x04, 0x2f
        /*025a*/ 	.short	(.L_101 - .L_100)
	.align		4
.L_100:
        /*025c*/ 	.word	index@(_Z13kernel_short2P6short2S0_)
        /*0260*/ 	.word	0x00000004


	//----- nvinfo : EIATTR_FRAME_SIZE
	.align		4
.L_101:
        /*0264*/ 	.byte	0x04, 0x11
        /*0266*/ 	.short	(.L_103 - .L_102)
	.align		4
.L_102:
        /*0268*/ 	.word	index@(_Z13kernel_short2P6short2S0_)
        /*026c*/ 	.word	0x00000000


	//----- nvinfo : EIATTR_REGCOUNT
	.align		4
.L_103:
        /*0270*/ 	.byte	0x04, 0x2f
        /*0272*/ 	.short	(.L_105 - .L_104)
	.align		4
.L_104:
        /*0274*/ 	.word	index@(_Z13kernel_short3P6short3S0_)
        /*0278*/ 	.word	0x00000004


	//----- nvinfo : EIATTR_FRAME_SIZE
	.align		4
.L_105:
        /*027c*/ 	.byte	0x04, 0x11
        /*027e*/ 	.short	(.L_107 - .L_106)
	.align		4
.L_106:
        /*0280*/ 	.word	index@(_Z13kernel_short3P6short3S0_)
        /*0284*/ 	.word	0x00000000


	//----- nvinfo : EIATTR_REGCOUNT
	.align		4
.L_107:
        /*0288*/ 	.byte	0x04, 0x2f
        /*028a*/ 	.short	(.L_109 - .L_108)
	.align		4
.L_108:
        /*028c*/ 	.word	index@(_Z13kernel_short4P6short4S0_)
        /*0290*/ 	.word	0x00000004


	//----- nvinfo : EIATTR_FRAME_SIZE
	.align		4
.L_109:
        /*0294*/ 	.byte	0x04, 0x11
        /*0296*/ 	.short	(.L_111 - .L_110)
	.align		4
.L_110:
        /*0298*/ 	.word	index@(_Z13kernel_short4P6short4S0_)
        /*029c*/ 	.word	0x00000000


	//----- nvinfo : EIATTR_REGCOUNT
	.align		4
.L_111:
        /*02a0*/ 	.byte	0x04, 0x2f
        /*02a2*/ 	.short	(.L_113 - .L_112)
	.align		4
.L_112:
        /*02a4*/ 	.word	index@(_Z13kernel_uchar1P6uchar1S0_)
        /*02a8*/ 	.word	0x00000004


	//----- nvinfo : EIATTR_FRAME_SIZE
	.align		4
.L_113:
        /*02ac*/ 	.byte	0x04, 0x11
        /*02ae*/ 	.short	(.L_115 - .L_114)
	.align		4
.L_114:
        /*02b0*/ 	.word	index@(_Z13kernel_uchar1P6uchar1S0_)
        /*02b4*/ 	.word	0x00000000


	//----- nvinfo : EIATTR_REGCOUNT
	.align		4
.L_115:
        /*02b8*/ 	.byte	0x04, 0x2f
        /*02ba*/ 	.short	(.L_117 - .L_116)
	.align		4
.L_116:
        /*02bc*/ 	.word	index@(_Z13kernel_uchar2P6uchar2S0_)
        /*02c0*/ 	.word	0x00000004


	//----- nvinfo : EIATTR_FRAME_SIZE
	.align		4
.L_117:
        /*02c4*/ 	.byte	0x04, 0x11
        /*02c6*/ 	.short	(.L_119 - .L_118)
	.align		4
.L_118:
        /*02c8*/ 	.word	index@(_Z13kernel_uchar2P6uchar2S0_)
        /*02cc*/ 	.word	0x00000000


	//----- nvinfo : EIATTR_REGCOUNT
	.align		4
.L_119:
        /*02d0*/ 	.byte	0x04, 0x2f
        /*02d2*/ 	.short	(.L_121 - .L_120)
	.align		4
.L_120:
        /*02d4*/ 	.word	index@(_Z13kernel_uchar3P6uchar3S0_)
        /*02d8*/ 	.word	0x00000004


	//----- nvinfo : EIATTR_FRAME_SIZE
	.align		4
.L_121:
        /*02dc*/ 	.byte	0x04, 0x11
        /*02de*/ 	.short	(.L_123 - .L_122)
	.align		4
.L_122:
        /*02e0*/ 	.word	index@(_Z13kernel_uchar3P6uchar3S0_)
        /*02e4*/ 	.word	0x00000000


	//----- nvinfo : EIATTR_REGCOUNT
	.align		4
.L_123:
        /*02e8*/ 	.byte	0x04, 0x2f
        /*02ea*/ 	.short	(.L_125 - .L_124)
	.align		4
.L_124:
        /*02ec*/ 	.word	index@(_Z13kernel_uchar4P6uchar4S0_)
        /*02f0*/ 	.word	0x00000004


	//----- nvinfo : EIATTR_FRAME_SIZE
	.align		4
.L_125:
        /*02f4*/ 	.byte	0x04, 0x11
        /*02f6*/ 	.short	(.L_127 - .L_126)
	.align		4
.L_126:
        /*02f8*/ 	.word	index@(_Z13kernel_uchar4P6uchar4S0_)
        /*02fc*/ 	.word	0x00000000


	//----- nvinfo : EIATTR_REGCOUNT
	.align		4
.L_127:
        /*0300*/ 	.byte	0x04, 0x2f
        /*0302*/ 	.short	(.L_129 - .L_128)
	.align		4
.L_128:
        /*0304*/ 	.word	index@(_Z12kernel_uint1P5uint1S0_)
        /*0308*/ 	.word	0x00000004


	//----- nvinfo : EIATTR_FRAME_SIZE
	.align		4
.L_129:
        /*030c*/ 	.byte	0x04, 0x11
        /*030e*/ 	.short	(.L_131 - .L_130)
	.align		4
.L_130:
        /*0310*/ 	.word	index@(_Z12kernel_uint1P5uint1S0_)
        /*0314*/ 	.word	0x00000000


	//----- nvinfo : EIATTR_REGCOUNT
	.align		4
.L_131:
        /*0318*/ 	.byte	0x04, 0x2f
        /*031a*/ 	.short	(.L_133 - .L_132)
	.align		4
.L_132:
        /*031c*/ 	.word	index@(_Z12kernel_uint2P5uint2S0_)
        /*0320*/ 	.word	0x00000004


	//----- nvinfo : EIATTR_FRAME_SIZE
	.align		4
.L_133:
        /*0324*/ 	.byte	0x04, 0x11
        /*0326*/ 	.short	(.L_135 - .L_134)
	.align		4
.L_134:
        /*0328*/ 	.word	index@(_Z12kernel_uint2P5uint2S0_)
        /*032c*/ 	.word	0x00000000


	//----- nvinfo : EIATTR_REGCOUNT
	.align		4
.L_135:
        /*0330*/ 	.byte	0x04, 0x2f
        /*0332*/ 	.short	(.L_137 - .L_136)
	.align		4
.L_136:
        /*0334*/ 	.word	index@(_Z12kernel_uint3P5uint3S0_)
        /*0338*/ 	.word	0x00000004


	//----- nvinfo : EIATTR_FRAME_SIZE
	.align		4
.L_137:
        /*033c*/ 	.byte	0x04, 0x11
        /*033e*/ 	.short	(.L_139 - .L_138)
	.align		4
.L_138:
        /*0340*/ 	.word	index@(_Z12kernel_uint3P5uint3S0_)
        /*0344*/ 	.word	0x00000000


	//----- nvinfo : EIATTR_REGCOUNT
	.align		4
.L_139:
        /*0348*/ 	.byte	0x04, 0x2f
        /*034a*/ 	.short	(.L_141 - .L_140)
	.align		4
.L_140:
        /*034c*/ 	.word	index@(_Z12kernel_uint4P5uint4S0_)
        /*0350*/ 	.word	0x00000004


	//----- nvinfo : EIATTR_FRAME_SIZE
	.align		4
.L_141:
        /*0354*/ 	.byte	0x04, 0x11
        /*0356*/ 	.short	(.L_143 - .L_142)
	.align		4
.L_142:
        /*0358*/ 	.word	index@(_Z12kernel_uint4P5uint4S0_)
        /*035c*/ 	.word	0x00000000


	//----- nvinfo : EIATTR_REGCOUNT
	.align		4
.L_143:
        /*0360*/ 	.byte	0x04, 0x2f
        /*0362*/ 	.short	(.L_145 - .L_144)
	.align		4
.L_144:
        /*0364*/ 	.word	index@(_Z13kernel_ulong1P6ulong1S0_)
        /*0368*/ 	.word	0x00000004


	//----- nvinfo : EIATTR_FRAME_SIZE
	.align		4
.L_145:
        /*036c*/ 	.byte	0x04, 0x11
        /*036e*/ 	.short	(.L_147 - .L_146)
	.align		4
.L_146:
        /*0370*/ 	.word	index@(_Z13kernel_ulong1P6ulong1S0_)
        /*0374*/ 	.word	0x00000000


	//----- nvinfo : EIATTR_REGCOUNT
	.align		4
.L_147:
        /*0378*/ 	.byte	0x04, 0x2f
        /*037a*/ 	.short	(.L_149 - .L_148)
	.align		4
.L_148:
        /*037c*/ 	.word	index@(_Z13kernel_ulong2P6ulong2S0_)
        /*0380*/ 	.word	0x00000004


	//----- nvinfo : EIATTR_FRAME_SIZE
	.align		4
.L_149:
        /*0384*/ 	.byte	0x04, 0x11
        /*0386*/ 	.short	(.L_151 - .L_150)
	.align		4
.L_150:
        /*0388*/ 	.word	index@(_Z13kernel_ulong2P6ulong2S0_)
        /*038c*/ 	.word	0x00000000


	//----- nvinfo : EIATTR_REGCOUNT
	.align		4
.L_151:
        /*0390*/ 	.byte	0x04, 0x2f
        /*0392*/ 	.short	(.L_153 - .L_152)
	.align		4
.L_152:
        /*0394*/ 	.word	index@(_Z13kernel_ulong3P6ulong3S0_)
        /*0398*/ 	.word	0x00000004


	//----- nvinfo : EIATTR_FRAME_SIZE
	.align		4
.L_153:
        /*039c*/ 	.byte	0x04, 0x11
        /*039e*/ 	.short	(.L_155 - .L_154)
	.align		4
.L_154:
        /*03a0*/ 	.word	index@(_Z13kernel_ulong3P6ulong3S0_)
        /*03a4*/ 	.word	0x00000000


	//----- nvinfo : EIATTR_REGCOUNT
	.align		4
.L_155:
        /*03a8*/ 	.byte	0x04, 0x2f
        /*03aa*/ 	.short	(.L_157 - .L_156)
	.align		4
.L_156:
        /*03ac*/ 	.word	index@(_Z13kernel_ulong4P6ulong4S0_)
        /*03b0*/ 	.word	0x00000004


	//----- nvinfo : EIATTR_FRAME_SIZE
	.align		4
.L_157:
        /*03b4*/ 	.byte	0x04, 0x11
        /*03b6*/ 	.short	(.L_159 - .L_158)
	.align		4
.L_158:
        /*03b8*/ 	.word	index@(_Z13kernel_ulong4P6ulong4S0_)
        /*03bc*/ 	.word	0x00000000


	//----- nvinfo : EIATTR_REGCOUNT
	.align		4
.L_159:
        /*03c0*/ 	.byte	0x04, 0x2f
        /*03c2*/ 	.short	(.L_161 - .L_160)
	.align		4
.L_160:
        /*03c4*/ 	.word	index@(_Z17kernel_ulonglong1P10ulonglong1S0_)
        /*03c8*/ 	.word	0x00000004


	//----- nvinfo : EIATTR_FRAME_SIZE
	.align		4
.L_161:
        /*03cc*/ 	.byte	0x04, 0x11
        /*03ce*/ 	.short	(.L_163 - .L_162)
	.align		4
.L_162:
        /*03d0*/ 	.word	index@(_Z17kernel_ulonglong1P10ulonglong1S0_)
        /*03d4*/ 	.word	0x00000000


	//----- nvinfo : EIATTR_REGCOUNT
	.align		4
.L_163:
        /*03d8*/ 	.byte	0x04, 0x2f
        /*03da*/ 	.short	(.L_165 - .L_164)
	.align		4
.L_164:
        /*03dc*/ 	.word	index@(_Z17kernel_ulonglong2P10ulonglong2S0_)
        /*03e0*/ 	.word	0x00000004


	//----- nvinfo : EIATTR_FRAME_SIZE
	.align		4
.L_165:
        /*03e4*/ 	.byte	0x04, 0x11
        /*03e6*/ 	.short	(.L_167 - .L_166)
	.align		4
.L_166:
        /*03e8*/ 	.word	index@(_Z17kernel_ulonglong2P10ulonglong2S0_)
        /*03ec*/ 	.word	0x00000000


	//----- nvinfo : EIATTR_REGCOUNT
	.align		4
.L_167:
        /*03f0*/ 	.byte	0x04, 0x2f
        /*03f2*/ 	.short	(.L_169 - .L_168)
	.align		4
.L_168:
        /*03f4*/ 	.word	index@(_Z17kernel_ulonglong3P10ulonglong3S0_)
        /*03f8*/ 	.word	0x00000004


	//----- nvinfo : EIATTR_FRAME_SIZE
	.align		4
.L_169:
        /*03fc*/ 	.byte	0x04, 0x11
        /*03fe*/ 	.short	(.L_171 - .L_170)
	.align		4
.L_170:
        /*0400*/ 	.word	index@(_Z17kernel_ulonglong3P10ulonglong3S0_)
        /*0404*/ 	.word	0x00000000


	//----- nvinfo : EIATTR_REGCOUNT
	.align		4
.L_171:
        /*0408*/ 	.byte	0x04, 0x2f
        /*040a*/ 	.short	(.L_173 - .L_172)
	.align		4
.L_172:
        /*040c*/ 	.word	index@(_Z17kernel_ulonglong4P10ulonglong4S0_)
        /*0410*/ 	.word	0x00000004


	//----- nvinfo : EIATTR_FRAME_SIZE
	.align		4
.L_173:
        /*0414*/ 	.byte	0x04, 0x11
        /*0416*/ 	.short	(.L_175 - .L_174)
	.align		4
.L_174:
        /*0418*/ 	.word	index@(_Z17kernel_ulonglong4P10ulonglong4S0_)
        /*041c*/ 	.word	0x00000000


	//----- nvinfo : EIATTR_REGCOUNT
	.align		4
.L_175:
        /*0420*/ 	.byte	0x04, 0x2f
        /*0422*/ 	.short	(.L_177 - .L_176)
	.align		4
.L_176:
        /*0424*/ 	.word	index@(_Z14kernel_ushort1P7ushort1S0_)
        /*0428*/ 	.word	0x00000004


	//----- nvinfo : EIATTR_FRAME_SIZE
	.align		4
.L_177:
        /*042c*/ 	.byte	0x04, 0x11
        /*042e*/ 	.short	(.L_179 - .L_178)
	.align		4
.L_178:
        /*0430*/ 	.word	index@(_Z14kernel_ushort1P7ushort1S0_)
        /*0434*/ 	.word	0x00000000


	//----- nvinfo : EIATTR_REGCOUNT
	.align		4
.L_179:
        /*0438*/ 	.byte	0x04, 0x2f
        /*043a*/ 	.short	(.L_181 - .L_180)
	.align		4
.L_180:
        /*043c*/ 	.word	index@(_Z14kernel_ushort2P7ushort2S0_)
        /*0440*/ 	.word	0x00000004


	//----- nvinfo : EIATTR_FRAME_SIZE
	.align		4
.L_181:
        /*0444*/ 	.byte	0x04, 0x11
        /*0446*/ 	.short	(.L_183 - .L_182)
	.align		4
.L_182:
        /*0448*/ 	.word	index@(_Z14kernel_ushort2P7ushort2S0_)
        /*044c*/ 	.word	0x00000000


	//----- nvinfo : EIATTR_REGCOUNT
	.align		4
.L_183:
        /*0450*/ 	.byte	0x04, 0x2f
        /*0452*/ 	.short	(.L_185 - .L_184)
	.align		4
.L_184:
        /*0454*/ 	.word	index@(_Z14kernel_ushort3P7ushort3S0_)
        /*0458*/ 	.word	0x00000004


	//----- nvinfo : EIATTR_FRAME_SIZE
	.align		4
.L_185:
        /*045c*/ 	.byte	0x04, 0x11
        /*045e*/ 	.short	(.L_187 - .L_186)
	.align		4
.L_186:
        /*0460*/ 	.word	index@(_Z14kernel_ushort3P7ushort3S0_)
        /*0464*/ 	.word	0x00000000


	//----- nvinfo : EIATTR_REGCOUNT
	.align		4
.L_187:
        /*0468*/ 	.byte	0x04, 0x2f
        /*046a*/ 	.short	(.L_189 - .L_188)
	.align		4
.L_188:
        /*046c*/ 	.word	index@(_Z14kernel_ushort4P7ushort4S0_)
        /*0470*/ 	.word	0x00000004


	//----- nvinfo : EIATTR_FRAME_SIZE
	.align		4
.L_189:
        /*0474*/ 	.byte	0x04, 0x11
        /*0476*/ 	.short	(.L_191 - .L_190)
	.align		4
.L_190:
        /*0478*/ 	.word	index@(_Z14kernel_ushort4P7ushort4S0_)
        /*047c*/ 	.word	0x00000000


	//----- nvinfo : EIATTR_MIN_STACK_SIZE
	.align		4
.L_191:
        /*0480*/ 	.byte	0x04, 0x12
        /*0482*/ 	.short	(.L_193 - .L_192)
	.align		4
.L_192:
        /*0484*/ 	.word	index@(_Z14kernel_ushort4P7ushort4S0_)
        /*0488*/ 	.word	0x00000000


	//----- nvinfo : EIATTR_MIN_STACK_SIZE
	.align		4
.L_193:
        /*048c*/ 	.byte	0x04, 0x12
        /*048e*/ 	.short	(.L_195 - .L_194)
	.align		4
.L_194:
        /*0490*/ 	.word	index@(_Z14kernel_ushort3P7ushort3S0_)
        /*0494*/ 	.word	0x00000000


	//----- nvinfo : EIATTR_MIN_STACK_SIZE
	.align		4
.L_195:
        /*0498*/ 	.byte	0x04, 0x12
        /*049a*/ 	.short	(.L_197 - .L_196)
	.align		4
.L_196:
        /*049c*/ 	.word	index@(_Z14kernel_ushort2P7ushort2S0_)
        /*04a0*/ 	.word	0x00000000


	//----- nvinfo : EIATTR_MIN_STACK_SIZE
	.align		4
.L_197:
        /*04a4*/ 	.byte	0x04, 0x12
        /*04a6*/ 	.short	(.L_199 - .L_198)
	.align		4
.L_198:
        /*04a8*/ 	.word	index@(_Z14kernel_ushort1P7ushort1S0_)
        /*04ac*/ 	.word	0x00000000


	//----- nvinfo : EIATTR_MIN_STACK_SIZE
	.align		4
.L_199:
        /*04b0*/ 	.byte	0x04, 0x12
        /*04b2*/ 	.short	(.L_201 - .L_200)
	.align		4
.L_200:
        /*04b4*/ 	.word	index@(_Z17kernel_ulonglong4P10ulonglong4S0_)
        /*04b8*/ 	.word	0x00000000


	//----- nvinfo : EIATTR_MIN_STACK_SIZE
	.align		4
.L_201:
        /*04bc*/ 	.byte	0x04, 0x12
        /*04be*/ 	.short	(.L_203 - .L_202)
	.align		4
.L_202:
        /*04c0*/ 	.word	index@(_Z17kernel_ulonglong3P10ulonglong3S0_)
        /*04c4*/ 	.word	0x00000000


	//----- nvinfo : EIATTR_MIN_STACK_SIZE
	.align		4
.L_203:
        /*04c8*/ 	.byte	0x04, 0x12
        /*04ca*/ 	.short	(.L_205 - .L_204)
	.align		4
.L_204:
        /*04cc*/ 	.word	index@(_Z17kernel_ulonglong2P10ulonglong2S0_)
        /*04d0*/ 	.word	0x00000000


	//----- nvinfo : EIATTR_MIN_STACK_SIZE
	.align		4
.L_205:
        /*04d4*/ 	.byte	0x04, 0x12
        /*04d6*/ 	.short	(.L_207 - .L_206)
	.align		4
.L_206:
        /*04d8*/ 	.word	index@(_Z17kernel_ulonglong1P10ulonglong1S0_)
        /*04dc*/ 	.word	0x00000000


	//----- nvinfo : EIATTR_MIN_STACK_SIZE
	.align		4
.L_207:
        /*04e0*/ 	.byte	0x04, 0x12
        /*04e2*/ 	.short	(.L_209 - .L_208)
	.align		4
.L_208:
        /*04e4*/ 	.word	index@(_Z13kernel_ulong4P6ulong4S0_)
        /*04e8*/ 	.word	0x00000000


	//----- nvinfo : EIATTR_MIN_STACK_SIZE
	.align		4
.L_209:
        /*04ec*/ 	.byte	0x04, 0x12
        /*04ee*/ 	.short	(.L_211 - .L_210)
	.align		4
.L_210:
        /*04f0*/ 	.word	index@(_Z13kernel_ulong3P6ulong3S0_)
        /*04f4*/ 	.word	0x00000000


	//----- nvinfo : EIATTR_MIN_STACK_SIZE
	.align		4
.L_211:
        /*04f8*/ 	.byte	0x04, 0x12
        /*04fa*/ 	.short	(.L_213 - .L_212)
	.align		4
.L_212:
        /*04fc*/ 	.word	index@(_Z13kernel_ulong2P6ulong2S0_)
        /*0500*/ 	.word	0x00000000


	//----- nvinfo : EIATTR_MIN_STACK_SIZE
	.align		4
.L_213:
        /*0504*/ 	.byte	0x04, 0x12
        /*0506*/ 	.short	(.L_215 - .L_214)
	.align		4
.L_214:
        /*0508*/ 	.word	index@(_Z13kernel_ulong1P6ulong1S0_)
        /*050c*/ 	.word	0x00000000


	//----- nvinfo : EIATTR_MIN_STACK_SIZE
	.align		4
.L_215:
        /*0510*/ 	.byte	0x04, 0x12
        /*0512*/ 	.short	(.L_217 - .L_216)
	.align		4
.L_216:
        /*0514*/ 	.word	index@(_Z12kernel_uint4P5uint4S0_)
        /*0518*/ 	.word	0x00000000


	//----- nvinfo : EIATTR_MIN_STACK_SIZE
	.align		4
.L_217:
        /*051c*/ 	.byte	0x04, 0x12
        /*051e*/ 	.short	(.L_219 - .L_218)
	.align		4
.L_218:
        /*0520*/ 	.word	index@(_Z12kernel_uint3P5uint3S0_)
        /*0524*/ 	.word	0x00000000


	//----- nvinfo : EIATTR_MIN_STACK_SIZE
	.align		4
.L_219:
        /*0528*/ 	.byte	0x04, 0x12
        /*052a*/ 	.short	(.L_221 - .L_220)
	.align		4
.L_220:
        /*052c*/ 	.word	index@(_Z12kernel_uint2P5uint2S0_)
        /*0530*/ 	.word	0x00000000


	//----- nvinfo : EIATTR_MIN_STACK_SIZE
	.align		4
.L_221:
        /*0534*/ 	.byte	0x04, 0x12
        /*0536*/ 	.short	(.L_223 - .L_222)
	.align		4
.L_222:
        /*0538*/ 	.word	index@(_Z12kernel_uint1P5uint1S0_)
        /*053c*/ 	.word	0x00000000


	//----- nvinfo : EIATTR_MIN_STACK_SIZE
	.align		4
.L_223:
        /*0540*/ 	.byte	0x04, 0x12
        /*0542*/ 	.short	(.L_225 - .L_224)
	.align		4
.L_224:
        /*0544*/ 	.word	index@(_Z13kernel_uchar4P6uchar4S0_)
        /*0548*/ 	.word	0x00000000


	//----- nvinfo : EIATTR_MIN_STACK_SIZE
	.align		4
.L_225:
        /*054c*/ 	.byte	0x04, 0x12
        /*054e*/ 	.short	(.L_227 - .L_226)
	.align		4
.L_226:
        /*0550*/ 	.word	index@(_Z13kernel_uchar3P6uchar3S0_)
        /*0554*/ 	.word	0x00000000


	//----- nvinfo : EIATTR_MIN_STACK_SIZE
	.align		4
.L_227:
        /*0558*/ 	.byte	0x04, 0x12
        /*055a*/ 	.short	(.L_229 - .L_228)
	.align		4
.L_228:
        /*055c*/ 	.word	index@(_Z13kernel_uchar2P6uchar2S0_)
        /*0560*/ 	.word	0x00000000


	//----- nvinfo : EIATTR_MIN_STACK_SIZE
	.align		4
.L_229:
        /*0564*/ 	.byte	0x04, 0x12
        /*0566*/ 	.short	(.L_231 - .L_230)
	.align		4
.L_230:
        /*0568*/ 	.word	index@(_Z13kernel_uchar1P6uchar1S0_)
        /*056c*/ 	.word	0x00000000


	//----- nvinfo : EIATTR_MIN_STACK_SIZE
	.align		4
.L_231:
        /*0570*/ 	.byte	0x04, 0x12
        /*0572*/ 	.short	(.L_233 - .L_232)
	.align		4
.L_232:
        /*0574*/ 	.word	index@(_Z13kernel_short4P6short4S0_)
        /*0578*/ 	.word	0x00000000


	//----- nvinfo : EIATTR_MIN_STACK_SIZE
	.align		4
.L_233:
        /*057c*/ 	.byte	0x04, 0x12
        /*057e*/ 	.short	(.L_235 - .L_234)
	.align		4
.L_234:
        /*0580*/ 	.word	index@(_Z13kernel_short3P6short3S0_)
        /*0584*/ 	.word	0x00000000


	//----- nvinfo : EIATTR_MIN_STACK_SIZE
	.align		4
.L_235:
        /*0588*/ 	.byte	0x04, 0x12
        /*058a*/ 	.short	(.L_237 - .L_236)
	.align		4
.L_236:
        /*058c*/ 	.word	index@(_Z13kernel_short2P6short2S0_)
        /*0590*/ 	.word	0x00000000


	//----- nvinfo : EIATTR_MIN_STACK_SIZE
	.align		4
.L_237:
        /*0594*/ 	.byte	0x04, 0x12
        /*0596*/ 	.short	(.L_239 - .L_238)
	.align		4
.L_238:
        /*0598*/ 	.word	index@(_Z13kernel_short1P6short1S0_)
        /*059c*/ 	.word	0x00000000


	//----- nvinfo : EIATTR_MIN_STACK_SIZE
	.align		4
.L_239:
        /*05a0*/ 	.byte	0x04, 0x12
        /*05a2*/ 	.short	(.L_241 - .L_240)
	.align		4
.L_240:
        /*05a4*/ 	.word	index@(_Z16kernel_longlong4P9longlong4S0_)
        /*05a8*/ 	.word	0x00000000


	//----- nvinfo : EIATTR_MIN_STACK_SIZE
	.align		4
.L_241:
        /*05ac*/ 	.byte	0x04, 0x12
        /*05ae*/ 	.short	(.L_243 - .L_242)
	.align		4
.L_242:
        /*05b0*/ 	.word	index@(_Z16kernel_longlong3P9longlong3S0_)
        /*05b4*/ 	.word	0x00000000


	//----- nvinfo : EIATTR_MIN_STACK_SIZE
	.align		4
.L_243:
        /*05b8*/ 	.byte	0x04, 0x12
        /*05ba*/ 	.short	(.L_245 - .L_244)
	.align		4
.L_244:
        /*05bc*/ 	.word	index@(_Z16kernel_longlong2P9longlong2S0_)
        /*05c0*/ 	.word	0x00000000


	//----- nvinfo : EIATTR_MIN_STACK_SIZE
	.align		4
.L_245:
        /*05c4*/ 	.byte	0x04, 0x12
        /*05c6*/ 	.short	(.L_247 - .L_246)
	.align		4
.L_246:
        /*05c8*/ 	.word	index@(_Z16kernel_longlong1P9longlong1S0_)
        /*05cc*/ 	.word	0x00000000


	//----- nvinfo : EIATTR_MIN_STACK_SIZE
	.align		4
.L_247:
        /*05d0*/ 	.byte	0x04, 0x12
        /*05d2*/ 	.short	(.L_249 - .L_248)
	.align		4
.L_248:
        /*05d4*/ 	.word	index@(_Z12kernel_long4P5long4S0_)
        /*05d8*/ 	.word	0x00000000


	//----- nvinfo : EIATTR_MIN_STACK_SIZE
	.align		4
.L_249:
        /*05dc*/ 	.byte	0x04, 0x12
        /*05de*/ 	.short	(.L_251 - .L_250)
	.align		4
.L_250:
        /*05e0*/ 	.word	index@(_Z12kernel_long3P5long3S0_)
        /*05e4*/ 	.word	0x00000000


	//----- nvinfo : EIATTR_MIN_STACK_SIZE
	.align		4
.L_251:
        /*05e8*/ 	.byte	0x04, 0x12
        /*05ea*/ 	.short	(.L_253 - .L_252)
	.align		4
.L_252:
        /*05ec*/ 	.word	index@(_Z12kernel_long2P5long2S0_)
        /*05f0*/ 	.word	0x00000000


	//----- nvinfo : EIATTR_MIN_STACK_SIZE
	.align		4
.L_253:
        /*05f4*/ 	.byte	0x04, 0x12
        /*05f6*/ 	.short	(.L_255 - .L_254)
	.align		4
.L_254:
        /*05f8*/ 	.word	index@(_Z12kernel_long1P5long1S0_)
        /*05fc*/ 	.word	0x00000000


	//----- nvinfo : EIATTR_MIN_STACK_SIZE
	.align		4
.L_255:
        /*0600*/ 	.byte	0x04, 0x12
        /*0602*/ 	.short	(.L_257 - .L_256)
	.align		4
.L_256:
        /*0604*/ 	.word	index@(_Z11kernel_int4P4int4S0_)
        /*0608*/ 	.word	0x00000000


	//----- nvinfo : EIATTR_MIN_STACK_SIZE
	.align		4
.L_257:
        /*060c*/ 	.byte	0x04, 0x12
        /*060e*/ 	.short	(.L_259 - .L_258)
	.align		4
.L_258:
        /*0610*/ 	.word	index@(_Z11kernel_int3P4int3S0_)
        /*0614*/ 	.word	0x00000000


	//----- nvinfo : EIATTR_MIN_STACK_SIZE
	.align		4
.L_259:
        /*0618*/ 	.byte	0x04, 0x12
        /*061a*/ 	.short	(.L_261 - .L_260)
	.align		4
.L_260:
        /*061c*/ 	.word	index@(_Z11kernel_int2P4int2S0_)
        /*0620*/ 	.word	0x00000000


	//----- nvinfo : EIATTR_MIN_STACK_SIZE
	.align		4
.L_261:
        /*0624*/ 	.byte	0x04, 0x12
        /*0626*/ 	.short	(.L_263 - .L_262)
	.align		4
.L_262:
        /*0628*/ 	.word	index@(_Z11kernel_int1P4int1S0_)
        /*062c*/ 	.word	0x00000000


	//----- nvinfo : EIATTR_MIN_STACK_SIZE
	.align		4
.L_263:
        /*0630*/ 	.byte	0x04, 0x12
        /*0632*/ 	.short	(.L_265 - .L_264)
	.align		4
.L_264:
        /*0634*/ 	.word	index@(_Z13kernel_float4P6float4S0_)
        /*0638*/ 	.word	0x00000000


	//----- nvinfo : EIATTR_MIN_STACK_SIZE
	.align		4
.L_265:
        /*063c*/ 	.byte	0x04, 0x12
        /*063e*/ 	.short	(.L_267 - .L_266)
	.align		4
.L_266:
        /*0640*/ 	.word	index@(_Z13kernel_float3P6float3S0_)
        /*0644*/ 	.word	0x00000000


	//----- nvinfo : EIATTR_MIN_STACK_SIZE
	.align		4
.L_267:
        /*0648*/ 	.byte	0x04, 0x12
        /*064a*/ 	.short	(.L_269 - .L_268)
	.align		4
.L_268:
        /*064c*/ 	.word	index@(_Z13kernel_float2P6float2S0_)
        /*0650*/ 	.word	0x00000000


	//----- nvinfo : EIATTR_MIN_STACK_SIZE
	.align		4
.L_269:
        /*0654*/ 	.byte	0x04, 0x12
        /*0656*/ 	.short	(.L_271 - .L_270)
	.align		4
.L_270:
        /*0658*/ 	.word	index@(_Z13kernel_float1P6float1S0_)
        /*065c*/ 	.word	0x00000000


	//----- nvinfo : EIATTR_MIN_STACK_SIZE
	.align		4
.L_271:
        /*0660*/ 	.byte	0x04, 0x12
        /*0662*/ 	.short	(.L_273 - .L_272)
	.align		4
.L_272:
        /*0664*/ 	.word	index@(_Z14kernel_double4P7double4S0_)
        /*0668*/ 	.word	0x00000000


	//----- nvinfo : EIATTR_MIN_STACK_SIZE
	.align		4
.L_273:
        /*066c*/ 	.byte	0x04, 0x12
        /*066e*/ 	.short	(.L_275 - .L_274)
	.align		4
.L_274:
        /*0670*/ 	.word	index@(_Z14kernel_double3P7double3S0_)
        /*0674*/ 	.word	0x00000000


	//----- nvinfo : EIATTR_MIN_STACK_SIZE
	.align		4
.L_275:
        /*0678*/ 	.byte	0x04, 0x12
        /*067a*/ 	.short	(.L_277 - .L_276)
	.align		4
.L_276:
        /*067c*/ 	.word	index@(_Z14kernel_double2P7double2S0_)
        /*0680*/ 	.word	0x00000000


	//----- nvinfo : EIATTR_MIN_STACK_SIZE
	.align		4
.L_277:
        /*0684*/ 	.byte	0x04, 0x12
        /*0686*/ 	.short	(.L_279 - .L_278)
	.align		4
.L_278:
        /*0688*/ 	.word	index@(_Z14kernel_double1P7double1S0_)
        /*068c*/ 	.word	0x00000000


	//----- nvinfo : EIATTR_MIN_STACK_SIZE
	.align		4
.L_279:
        /*0690*/ 	.byte	0x04, 0x12
        /*0692*/ 	.short	(.L_281 - .L_280)
	.align		4
.L_280:
        /*0694*/ 	.word	index@(_Z12kernel_char4P5char4S0_)
        /*0698*/ 	.word	0x00000000


	//----- nvinfo : EIATTR_MIN_STACK_SIZE
	.align		4
.L_281:
        /*069c*/ 	.byte	0x04, 0x12
        /*069e*/ 	.short	(.L_283 - .L_282)
	.align		4
.L_282:
        /*06a0*/ 	.word	index@(_Z12kernel_char3P5char3S0_)
        /*06a4*/ 	.word	0x00000000


	//----- nvinfo : EIATTR_MIN_STACK_SIZE
	.align		4
.L_283:
        /*06a8*/ 	.byte	0x04, 0x12
        /*06aa*/ 	.short	(.L_285 - .L_284)
	.align		4
.L_284:
        /*06ac*/ 	.word	index@(_Z12kernel_char2P5char2S0_)
        /*06b0*/ 	.word	0x00000000


	//----- nvinfo : EIATTR_MIN_STACK_SIZE
	.align		4
.L_285:
        /*06b4*/ 	.byte	0x04, 0x12
        /*06b6*/ 	.short	(.L_287 - .L_286)
	.align		4
.L_286:
        /*06b8*/ 	.word	index@(_Z12kernel_char1P5char1S0_)
        /*06bc*/ 	.word	0x00000000
.L_287:


//--------------------- .nv.compat                --------------------------
	.section	.nv.compat,"",@"SHT_CUDA_COMPAT_INFO"
	.align	4
        /*0000*/ 	.byte	0x02, 0x09, 0x00, 0x00, 0x02, 0x02, 0x01, 0x00, 0x02, 0x05, 0x05, 0x00, 0x03, 0x07, 0x01, 0x01
        /*0010*/ 	.byte	0x02, 0x03, 0x00, 0x00, 0x02, 0x06, 0x01, 0x00, 0x04, 0x0b, 0x08, 0x00, 0x09, 0x00, 0x00, 0x00
        /*0020*/ 	.byte	0x00, 0x00, 0x00, 0x00


//--------------------- .nv.info._Z14kernel_ushort4P7ushort4S0_ --------------------------
	.section	.nv.info._Z14kernel_ushort4P7ushort4S0_,"",@"SHT_CUDA_INFO"
	.sectionflags	@""
	.align	4


	//----- nvinfo : EIATTR_CUDA_API_VERSION
	.align		4
        /*0000*/ 	.byte	0x04, 0x37
        /*0002*/ 	.short	(.L_289 - .L_288)
.L_288:
        /*0004*/ 	.word	0x00000082


	//----- nvinfo : EIATTR_KPARAM_INFO
	.align		4
.L_289:
        /*0008*/ 	.byte	0x04, 0x17
        /*000a*/ 	.short	(.L_291 - .L_290)
.L_290:
        /*000c*/ 	.word	0x00000000
        /*0010*/ 	.short	0x0001
        /*0012*/ 	.short	0x0008
        /*0014*/ 	.byte	0x00, 0xf5, 0x21, 0x00


	//----- nvinfo : EIATTR_KPARAM_INFO
	.align		4
.L_291:
        /*0018*/ 	.byte	0x04, 0x17
        /*001a*/ 	.short	(.L_293 - .L_292)
.L_292:
        /*001c*/ 	.word	0x00000000
        /*0020*/ 	.short	0x0000
        /*0022*/ 	.short	0x0000
        /*0024*/ 	.byte	0x00, 0xf5, 0x21, 0x00


	//----- nvinfo : EIATTR_SPARSE_MMA_MASK
	.align		4
.L_293:
        /*0028*/ 	.byte	0x03, 0x50
        /*002a*/ 	.short	0x0000


	//----- nvinfo : EIATTR_MAXREG_COUNT
	.align		4
        /*002c*/ 	.byte	0x03, 0x1b
        /*002e*/ 	.short	0x00ff


	//----- nvinfo : EIATTR_MERCURY_ISA_VERSION
	.align		4
        /*0030*/ 	.byte	0x03, 0x5f
        /*0032*/ 	.short	0x0101


	//----- nvinfo : EIATTR_VRC_CTA_INIT_COUNT
	.align		4
        /*0034*/ 	.byte	0x02, 0x4a
	.zero		1
	.zero		1


	//----- nvinfo : EIATTR_EXIT_INSTR_OFFSETS
	.align		4
        /*0038*/ 	.byte	0x04, 0x1c
        /*003a*/ 	.short	(.L_295 - .L_294)


	//   ....[0]....
.L_294:
        /*003c*/ 	.word	0x00000010


	//----- nvinfo : EIATTR_CBANK_PARAM_SIZE
	.align		4
.L_295:
        /*0040*/ 	.byte	0x03, 0x19
        /*0042*/ 	.short	0x0010


	//----- nvinfo : EIATTR_PARAM_CBANK
	.align		4
        /*0044*/ 	.byte	0x04, 0x0a
        /*0046*/ 	.short	(.L_297 - .L_296)
	.align		4
.L_296:
        /*0048*/ 	.word	index@(.nv.constant0._Z14kernel_ushort4P7ushort4S0_)
        /*004c*/ 	.short	0x0380
        /*004e*/ 	.short	0x0010


	//----- nvinfo : EIATTR_SW_WAR
	.align		4
.L_297:
        /*0050*/ 	.byte	0x04, 0x36
        /*0052*/ 	.short	(.L_299 - .L_298)
.L_298:
        /*0054*/ 	.word	0x00000008
.L_299:


//--------------------- .nv.info._Z14kernel_ushort3P7ushort3S0_ --------------------------
	.section	.nv.info._Z14kernel_ushort3P7ushort3S0_,"",@"SHT_CUDA_INFO"
	.sectionflags	@""
	.align	4


	//----- nvinfo : EIATTR_CUDA_API_VERSION
	.align		4
        /*0000*/ 	.byte	0x04, 0x37
        /*0002*/ 	.short	(.L_301 - .L_300)
.L_300:
        /*0004*/ 	.word	0x00000082


	//----- nvinfo : EIATTR_KPARAM_INFO
	.align		4
.L_301:
        /*0008*/ 	.byte	0x04, 0x17
        /*000a*/ 	.short	(.L_303 - .L_302)
.L_302:
        /*000c*/ 	.word	0x00000000
        /*0010*/ 	.short	0x0001
        /*0012*/ 	.short	0x0008
        /*0014*/ 	.byte	0x00, 0xf5, 0x21, 0x00


	//----- nvinfo : EIATTR_KPARAM_INFO
	.align		4
.L_303:
        /*0018*/ 	.byte	0x04, 0x17
        /*001a*/ 	.short	(.L_305 - .L_304)
.L_304:
        /*001c*/ 	.word	0x00000000
        /*0020*/ 	.short	0x0000
        /*0022*/ 	.short	0x0000
        /*0024*/ 	.byte	0x00, 0xf5, 0x21, 0x00


	//----- nvinfo : EIATTR_SPARSE_MMA_MASK
	.align		4
.L_305:
        /*0028*/ 	.byte	0x03, 0x50
        /*002a*/ 	.short	0x0000


	//----- nvinfo : EIATTR_MAXREG_COUNT
	.align		4
        /*002c*/ 	.byte	0x03, 0x1b
        /*002e*/ 	.short	0x00ff


	//----- nvinfo : EIATTR_MERCURY_ISA_VERSION
	.align		4
        /*0030*/ 	.byte	0x03, 0x5f
        /*0032*/ 	.short	0x0101


	//----- nvinfo : EIATTR_VRC_CTA_INIT_COUNT
	.align		4
        /*0034*/ 	.byte	0x02, 0x4a
	.zero		1
	.zero		1


	//----- nvinfo : EIATTR_EXIT_INSTR_OFFSETS
	.align		4
        /*0038*/ 	.byte	0x04, 0x1c
        /*003a*/ 	.short	(.L_307 - .L_306)


	//   ....[0]....
.L_306:
        /*003c*/ 	.word	0x00000010


	//----- nvinfo : EIATTR_CBANK_PARAM_SIZE
	.align		4
.L_307:
        /*0040*/ 	.byte	0x03, 0x19
        /*0042*/ 	.short	0x0010


	//----- nvinfo : EIATTR_PARAM_CBANK
	.align		4
        /*0044*/ 	.byte	0x04, 0x0a
        /*0046*/ 	.short	(.L_309 - .L_308)
	.align		4
.L_308:
        /*0048*/ 	.word	index@(.nv.constant0._Z14kernel_ushort3P7ushort3S0_)
        /*004c*/ 	.short	0x0380
        /*004e*/ 	.short	0x0010


	//----- nvinfo : EIATTR_SW_WAR
	.align		4
.L_309:
        /*0050*/ 	.byte	0x04, 0x36
        /*0052*/ 	.short	(.L_311 - .L_310)
.L_310:
        /*0054*/ 	.word	0x00000008
.L_311:


//--------------------- .nv.info._Z14kernel_ushort2P7ushort2S0_ --------------------------
	.section	.nv.info._Z14kernel_ushort2P7ushort2S0_,"",@"SHT_CUDA_INFO"
	.sectionflags	@""
	.align	4


	//----- nvinfo : EIATTR_CUDA_API_VERSION
	.align		4
        /*0000*/ 	.byte	0x04, 0x37
        /*0002*/ 	.short	(.L_313 - .L_312)
.L_312:
        /*0004*/ 	.word	0x00000082


	//----- nvinfo : EIATTR_KPARAM_INFO
	.align		4
.L_313:
        /*0008*/ 	.byte	0x04, 0x17
        /*000a*/ 	.short	(.L_315 - .L_314)
.L_314:
        /*000c*/ 	.word	0x00000000
        /*0010*/ 	.short	0x0001
        /*0012*/ 	.short	0x0008
        /*0014*/ 	.byte	0x00, 0xf5, 0x21, 0x00


	//----- nvinfo : EIATTR_KPARAM_INFO
	.align		4
.L_315:
        /*0018*/ 	.byte	0x04, 0x17
        /*001a*/ 	.short	(.L_317 - .L_316)
.L_316:
        /*001c*/ 	.word	0x00000000
        /*0020*/ 	.short	0x0000
        /*0022*/ 	.short	0x0000
        /*0024*/ 	.byte	0x00, 0xf5, 0x21, 0x00


	//----- nvinfo : EIATTR_SPARSE_MMA_MASK
	.align		4
.L_317:
        /*0028*/ 	.byte	0x03, 0x50
        /*002a*/ 	.short	0x0000


	//----- nvinfo : EIATTR_MAXREG_COUNT
	.align		4
        /*002c*/ 	.byte	0x03, 0x1b
        /*002e*/ 	.short	0x00ff


	//----- nvinfo : EIATTR_MERCURY_ISA_VERSION
	.align		4
        /*0030*/ 	.byte	0x03, 0x5f
        /*0032*/ 	.short	0x0101


	//----- nvinfo : EIATTR_VRC_CTA_INIT_COUNT
	.align		4
        /*0034*/ 	.byte	0x02, 0x4a
	.zero		1
	.zero		1


	//----- nvinfo : EIATTR_EXIT_INSTR_OFFSETS
	.align		4
        /*0038*/ 	.byte	0x04, 0x1c
        /*003a*/ 	.short	(.L_319 - .L_318)


	//   ....[0]....
.L_318:
        /*003c*/ 	.word	0x00000010


	//----- nvinfo : EIATTR_CBANK_PARAM_SIZE
	.align		4
.L_319:
        /*0040*/ 	.byte	0x03, 0x19
        /*0042*/ 	.short	0x0010


	//----- nvinfo : EIATTR_PARAM_CBANK
	.align		4
        /*0044*/ 	.byte	0x04, 0x0a
        /*0046*/ 	.short	(.L_321 - .L_320)
	.align		4
.L_320:
        /*0048*/ 	.word	index@(.nv.constant0._Z14kernel_ushort2P7ushort2S0_)
        /*004c*/ 	.short	0x0380
        /*004e*/ 	.short	0x0010


	//----- nvinfo : EIATTR_SW_WAR
	.align		4
.L_321:
        /*0050*/ 	.byte	0x04, 0x36
        /*0052*/ 	.short	(.L_323 - .L_322)
.L_322:
        /*0054*/ 	.word	0x00000008
.L_323:


//--------------------- .nv.info._Z14kernel_ushort1P7ushort1S0_ --------------------------
	.section	.nv.info._Z14kernel_ushort1P7ushort1S0_,"",@"SHT_CUDA_INFO"
	.sectionflags	@""
	.align	4


	//----- nvinfo : EIATTR_CUDA_API_VERSION
	.align		4
        /*0000*/ 	.byte	0x04, 0x37
        /*0002*/ 	.short	(.L_325 - .L_324)
.L_324:
        /*0004*/ 	.word	0x00000082


	//----- nvinfo : EIATTR_KPARAM_INFO
	.align		4
.L_325:
        /*0008*/ 	.byte	0x04, 0x17
        /*000a*/ 	.short	(.L_327 - .L_326)
.L_326:
        /*000c*/ 	.word	0x00000000
        /*0010*/ 	.short	0x0001
        /*0012*/ 	.short	0x0008
        /*0014*/ 	.byte	0x00, 0xf5, 0x21, 0x00


	//----- nvinfo : EIATTR_KPARAM_INFO
	.align		4
.L_327:
        /*0018*/ 	.byte	0x04, 0x17
        /*001a*/ 	.short	(.L_329 - .L_328)
.L_328:
        /*001c*/ 	.word	0x00000000
        /*0020*/ 	.short	0x0000
        /*0022*/ 	.short	0x0000
        /*0024*/ 	.byte	0x00, 0xf5, 0x21, 0x00


	//----- nvinfo : EIATTR_SPARSE_MMA_MASK
	.align		4
.L_329:
        /*0028*/ 	.byte	0x03, 0x50
        /*002a*/ 	.short	0x0000


	//----- nvinfo : EIATTR_MAXREG_COUNT
	.align		4
        /*002c*/ 	.byte	0x03, 0x1b
        /*002e*/ 	.short	0x00ff


	//----- nvinfo : EIATTR_MERCURY_ISA_VERSION
	.align		4
        /*0030*/ 	.byte	0x03, 0x5f
        /*0032*/ 	.short	0x0101


	//----- nvinfo : EIATTR_VRC_CTA_INIT_COUNT
	.align		4
        /*0034*/ 	.byte	0x02, 0x4a
	.zero		1
	.zero		1


	//----- nvinfo : EIATTR_EXIT_INSTR_OFFSETS
	.align		4
        /*0038*/ 	.byte	0x04, 0x1c
        /*003a*/ 	.short	(.L_331 - .L_330)


	//   ....[0]....
.L_330:
        /*003c*/ 	.word	0x00000010


	//----- nvinfo : EIATTR_CBANK_PARAM_SIZE
	.align		4
.L_331:
        /*0040*/ 	.byte	0x03, 0x19
        /*0042*/ 	.short	0x0010


	//----- nvinfo : EIATTR_PARAM_CBANK
	.align		4
        /*0044*/ 	.byte	0x04, 0x0a
        /*0046*/ 	.short	(.L_333 - .L_332)
	.align		4
.L_332:
        /*0048*/ 	.word	index@(.nv.constant0._Z14kernel_ushort1P7ushort1S0_)
        /*004c*/ 	.short	0x0380
        /*004e*/ 	.short	0x0010


	//----- nvinfo : EIATTR_SW_WAR
	.align		4
.L_333:
        /*0050*/ 	.byte	0x04, 0x36
        /*0052*/ 	.short	(.L_335 - .L_334)
.L_334:
        /*0054*/ 	.word	0x00000008
.L_335:


//--------------------- .nv.info._Z17kernel_ulonglong4P10ulonglong4S0_ --------------------------
	.section	.nv.info._Z17kernel_ulonglong4P10ulonglong4S0_,"",@"SHT_CUDA_INFO"
	.sectionflags	@""
	.align	4


	//----- nvinfo : EIATTR_CUDA_API_VERSION
	.align		4
        /*0000*/ 	.byte	0x04, 0x37
        /*0002*/ 	.short	(.L_337 - .L_336)
.L_336:
        /*0004*/ 	.word	0x00000082


	//----- nvinfo : EIATTR_KPARAM_INFO
	.align		4
.L_337:
        /*0008*/ 	.byte	0x04, 0x17
        /*000a*/ 	.short	(.L_339 - .L_338)
.L_338:
        /*000c*/ 	.word	0x00000000
        /*0010*/ 	.short	0x0001
        /*0012*/ 	.short	0x0008
        /*0014*/ 	.byte	0x00, 0xf5, 0x21, 0x00


	//----- nvinfo : EIATTR_KPARAM_INFO
	.align		4
.L_339:
        /*0018*/ 	.byte	0x04, 0x17
        /*001a*/ 	.short	(.L_341 - .L_340)
.L_340:
        /*001c*/ 	.word	0x00000000
        /*0020*/ 	.short	0x0000
        /*0022*/ 	.short	0x0000
        /*0024*/ 	.byte	0x00, 0xf5, 0x21, 0x00


	//----- nvinfo : EIATTR_SPARSE_MMA_MASK
	.align		4
.L_341:
        /*0028*/ 	.byte	0x03, 0x50
        /*002a*/ 	.short	0x0000


	//----- nvinfo : EIATTR_MAXREG_COUNT
	.align		4
        /*002c*/ 	.byte	0x03, 0x1b
        /*002e*/ 	.short	0x00ff


	//----- nvinfo : EIATTR_MERCURY_ISA_VERSION
	.align		4
        /*0030*/ 	.byte	0x03, 0x5f
        /*0032*/ 	.short	0x0101


	//----- nvinfo : EIATTR_VRC_CTA_INIT_COUNT
	.align		4
        /*0034*/ 	.byte	0x02, 0x4a
	.zero		1
	.zero		1


	//----- nvinfo : EIATTR_EXIT_INSTR_OFFSETS
	.align		4
        /*0038*/ 	.byte	0x04, 0x1c
        /*003a*/ 	.short	(.L_343 - .L_342)


	//   ....[0]....
.L_342:
        /*003c*/ 	.word	0x00000010


	//----- nvinfo : EIATTR_CBANK_PARAM_SIZE
	.align		4
.L_343:
        /*0040*/ 	.byte	0x03, 0x19
        /*0042*/ 	.short	0x0010


	//----- nvinfo : EIATTR_PARAM_CBANK
	.align		4
        /*0044*/ 	.byte	0x04, 0x0a
        /*0046*/ 	.short	(.L_345 - .L_344)
	.align		4
.L_344:
        /*0048*/ 	.word	index@(.nv.constant0._Z17kernel_ulonglong4P10ulonglong4S0_)
        /*004c*/ 	.short	0x0380
        /*004e*/ 	.short	0x0010


	//----- nvinfo : EIATTR_SW_WAR
	.align		4
.L_345:
        /*0050*/ 	.byte	0x04, 0x36
        /*0052*/ 	.short	(.L_347 - .L_346)
.L_346:
        /*0054*/ 	.word	0x00000008
.L_347:


//--------------------- .nv.info._Z17kernel_ulonglong3P10ulonglong3S0_ --------------------------
	.section	.nv.info._Z17kernel_ulonglong3P10ulonglong3S0_,"",@"SHT_CUDA_INFO"
	.sectionflags	@""
	.align	4


	//----- nvinfo : EIATTR_CUDA_API_VERSION
	.align		4
        /*0000*/ 	.byte	0x04, 0x37
        /*0002*/ 	.short	(.L_349 - .L_348)
.L_348:
        /*0004*/ 	.word	0x00000082


	//----- nvinfo : EIATTR_KPARAM_INFO
	.align		4
.L_349:
        /*0008*/ 	.byte	0x04, 0x17
        /*000a*/ 	.short	(.L_351 - .L_350)
.L_350:
        /*000c*/ 	.word	0x00000000
        /*0010*/ 	.short	0x0001
        /*0012*/ 	.short	0x0008
        /*0014*/ 	.byte	0x00, 0xf5, 0x21, 0x00


	//----- nvinfo : EIATTR_KPARAM_INFO
	.align		4
.L_351:
        /*0018*/ 	.byte	0x04, 0x17
        /*001a*/ 	.short	(.L_353 - .L_352)
.L_352:
        /*001c*/ 	.word	0x00000000
        /*0020*/ 	.short	0x0000
        /*0022*/ 	.short	0x0000
        /*0024*/ 	.byte	0x00, 0xf5, 0x21, 0x00


	//----- nvinfo : EIATTR_SPARSE_MMA_MASK
	.align		4
.L_353:
        /*0028*/ 	.byte	0x03, 0x50
        /*002a*/ 	.short	0x0000


	//----- nvinfo : EIATTR_MAXREG_COUNT
	.align		4
        /*002c*/ 	.byte	0x03, 0x1b
        /*002e*/ 	.short	0x00ff


	//----- nvinfo : EIATTR_MERCURY_ISA_VERSION
	.align		4
        /*0030*/ 	.byte	0x03, 0x5f
        /*0032*/ 	.short	0x0101


	//----- nvinfo : EIATTR_VRC_CTA_INIT_COUNT
	.align		4
        /*0034*/ 	.byte	0x02, 0x4a
	.zero		1
	.zero		1


	//----- nvinfo : EIATTR_EXIT_INSTR_OFFSETS
	.align		4
        /*0038*/ 	.byte	0x04, 0x1c
        /*003a*/ 	.short	(.L_355 - .L_354)


	//   ....[0]....
.L_354:
        /*003c*/ 	.word	0x00000010


	//----- nvinfo : EIATTR_CBANK_PARAM_SIZE
	.align		4
.L_355:
        /*0040*/ 	.byte	0x03, 0x19
        /*0042*/ 	.short	0x0010


	//----- nvinfo : EIATTR_PARAM_CBANK
	.align		4
        /*0044*/ 	.byte	0x04, 0x0a
        /*0046*/ 	.short	(.L_357 - .L_356)
	.align		4
.L_356:
        /*0048*/ 	.word	index@(.nv.constant0._Z17kernel_ulonglong3P10ulonglong3S0_)
        /*004c*/ 	.short	0x0380
        /*004e*/ 	.short	0x0010


	//----- nvinfo : EIATTR_SW_WAR
	.align		4
.L_357:
        /*0050*/ 	.byte	0x04, 0x36
        /*0052*/ 	.short	(.L_359 - .L_358)
.L_358:
        /*0054*/ 	.word	0x00000008
.L_359:


//--------------------- .nv.info._Z17kernel_ulonglong2P10ulonglong2S0_ --------------------------
	.section	.nv.info._Z17kernel_ulonglong2P10ulonglong2S0_,"",@"SHT_CUDA_INFO"
	.sectionflags	@""
	.align	4


	//----- nvinfo : EIATTR_CUDA_API_VERSION
	.align		4
        /*0000*/ 	.byte	0x04, 0x37
        /*0002*/ 	.short	(.L_361 - .L_360)
.L_360:
        /*0004*/ 	.word	0x00000082


	//----- nvinfo : EIATTR_KPARAM_INFO
	.align		4
.L_361:
        /*0008*/ 	.byte	0x04, 0x17
        /*000a*/ 	.short	(.L_363 - .L_362)
.L_362:
        /*000c*/ 	.word	0x00000000
        /*0010*/ 	.short	0x0001
        /*0012*/ 	.short	0x0008
        /*0014*/ 	.byte	0x00, 0xf5, 0x21, 0x00


	//----- nvinfo : EIATTR_KPARAM_INFO
	.align		4
.L_363:
        /*0018*/ 	.byte	0x04, 0x17
        /*001a*/ 	.short	(.L_365 - .L_364)
.L_364:
        /*001c*/ 	.word	0x00000000
        /*0020*/ 	.short	0x0000
        /*0022*/ 	.short	0x0000
        /*0024*/ 	.byte	0x00, 0xf5, 0x21, 0x00


	//----- nvinfo : EIATTR_SPARSE_MMA_MASK
	.align		4
.L_365:
        /*0028*/ 	.byte	0x03, 0x50
        /*002a*/ 	.short	0x0000


	//----- nvinfo : EIATTR_MAXREG_COUNT
	.align		4
        /*002c*/ 	.byte	0x03, 0x1b
        /*002e*/ 	.short	0x00ff


	//----- nvinfo : EIATTR_MERCURY_ISA_VERSION
	.align		4
        /*0030*/ 	.byte	0x03, 0x5f
        /*0032*/ 	.short	0x0101


	//----- nvinfo : EIATTR_VRC_CTA_INIT_COUNT
	.align		4
        /*0034*/ 	.byte	0x02, 0x4a
	.zero		1
	.zero		1


	//----- nvinfo : EIATTR_EXIT_INSTR_OFFSETS
	.align		4
        /*0038*/ 	.byte	0x04, 0x1c
        /*003a*/ 	.short	(.L_367 - .L_366)


	//   ....[0]....
.L_366:
        /*003c*/ 	.word	0x00000010


	//----- nvinfo : EIATTR_CBANK_PARAM_SIZE
	.align		4
.L_367:
        /*0040*/ 	.byte	0x03, 0x19
        /*0042*/ 	.short	0x0010


	//----- nvinfo : EIATTR_PARAM_CBANK
	.align		4
        /*0044*/ 	.byte	0x04, 0x0a
        /*0046*/ 	.short	(.L_369 - .L_368)
	.align		4
.L_368:
        /*0048*/ 	.word	index@(.nv.constant0._Z17kernel_ulonglong2P10ulonglong2S0_)
        /*004c*/ 	.short	0x0380
        /*004e*/ 	.short	0x0010


	//----- nvinfo : EIATTR_SW_WAR
	.align		4
.L_369:
        /*0050*/ 	.byte	0x04, 0x36
        /*0052*/ 	.short	(.L_371 - .L_370)
.L_370:
        /*0054*/ 	.word	0x00000008
.L_371:


//--------------------- .nv.info._Z17kernel_ulonglong1P10ulonglong1S0_ --------------------------
	.section	.nv.info._Z17kernel_ulonglong1P10ulonglong1S0_,"",@"SHT_CUDA_INFO"
	.sectionflags	@""
	.align	4


	//----- nvinfo : EIATTR_CUDA_API_VERSION
	.align		4
        /*0000*/ 	.byte	0x04, 0x37
        /*0002*/ 	.short	(.L_373 - .L_372)
.L_372:
        /*0004*/ 	.word	0x00000082


	//----- nvinfo : EIATTR_KPARAM_INFO
	.align		4
.L_373:
        /*0008*/ 	.byte	0x04, 0x17
        /*000a*/ 	.short	(.L_375 - .L_374)
.L_374:
        /*000c*/ 	.word	0x00000000
        /*0010*/ 	.short	0x0001
        /*0012*/ 	.short	0x0008
        /*0014*/ 	.byte	0x00, 0xf5, 0x21, 0x00


	//----- nvinfo : EIATTR_KPARAM_INFO
	.align		4
.L_375:
        /*0018*/ 	.byte	0x04, 0x17
        /*001a*/ 	.short	(.L_377 - .L_376)
.L_376:
        /*001c*/ 	.word	0x00000000
        /*0020*/ 	.short	0x0000
        /*0022*/ 	.short	0x0000
        /*0024*/ 	.byte	0x00, 0xf5, 0x21, 0x00


	//----- nvinfo : EIATTR_SPARSE_MMA_MASK
	.align		4
.L_377:
        /*0028*/ 	.byte	0x03, 0x50
        /*002a*/ 	.short	0x0000


	//----- nvinfo : EIATTR_MAXREG_COUNT
	.align		4
        /*002c*/ 	.byte	0x03, 0x1b
        /*002e*/ 	.short	0x00ff


	//----- nvinfo : EIATTR_MERCURY_ISA_VERSION
	.align		4
        /*0030*/ 	.byte	0x03, 0x5f
        /*0032*/ 	.short	0x0101


	//----- nvinfo : EIATTR_VRC_CTA_INIT_COUNT
	.align		4
        /*0034*/ 	.byte	0x02, 0x4a
	.zero		1
	.zero		1


	//----- nvinfo : EIATTR_EXIT_INSTR_OFFSETS
	.align		4
        /*0038*/ 	.byte	0x04, 0x1c
        /*003a*/ 	.short	(.L_379 - .L_378)


	//   ....[0]....
.L_378:
        /*003c*/ 	.word	0x00000010


	//----- nvinfo : EIATTR_CBANK_PARAM_SIZE
	.align		4
.L_379:
        /*0040*/ 	.byte	0x03, 0x19
        /*0042*/ 	.short	0x0010


	//----- nvinfo : EIATTR_PARAM_CBANK
	.align		4
        /*0044*/ 	.byte	0x04, 0x0a
        /*0046*/ 	.short	(.L_381 - .L_380)
	.align		4
.L_380:
        /*0048*/ 	.word	index@(.nv.constant0._Z17kernel_ulonglong1P10ulonglong1S0_)
        /*004c*/ 	.short	0x0380
        /*004e*/ 	.short	0x0010


	//----- nvinfo : EIATTR_SW_WAR
	.align		4
.L_381:
        /*0050*/ 	.byte	0x04, 0x36
        /*0052*/ 	.short	(.L_383 - .L_382)
.L_382:
        /*0054*/ 	.word	0x00000008
.L_383:


//--------------------- .nv.info._Z13kernel_ulong4P6ulong4S0_ --------------------------
	.section	.nv.info._Z13kernel_ulong4P6ulong4S0_,"",@"SHT_CUDA_INFO"
	.sectionflags	@""
	.align	4


	//----- nvinfo : EIATTR_CUDA_API_VERSION
	.align		4
        /*0000*/ 	.byte	0x04, 0x37
        /*0002*/ 	.short	(.L_385 - .L_384)
.L_384:
        /*0004*/ 	.word	0x00000082


	//----- nvinfo : EIATTR_KPARAM_INFO
	.align		4
.L_385:
        /*0008*/ 	.byte	0x04, 0x17
        /*000a*/ 	.short	(.L_387 - .L_386)
.L_386:
        /*000c*/ 	.word	0x00000000
        /*0010*/ 	.short	0x0001
        /*0012*/ 	.short	0x0008
        /*0014*/ 	.byte	0x00, 0xf5, 0x21, 0x00


	//----- nvinfo : EIATTR_KPARAM_INFO
	.align		4
.L_387:
        /*0018*/ 	.byte	0x04, 0x17
        /*001a*/ 	.short	(.L_389 - .L_388)
.L_388:
        /*001c*/ 	.word	0x00000000
        /*0020*/ 	.short	0x0000
        /*0022*/ 	.short	0x0000
        /*0024*/ 	.byte	0x00, 0xf5, 0x21, 0x00


	//----- nvinfo : EIATTR_SPARSE_MMA_MASK
	.align		4
.L_389:
        /*0028*/ 	.byte	0x03, 0x50
        /*002a*/ 	.short	0x0000


	//----- nvinfo : EIATTR_MAXREG_COUNT
	.align		4
        /*002c*/ 	.byte	0x03, 0x1b
        /*002e*/ 	.short	0x00ff


	//----- nvinfo : EIATTR_MERCURY_ISA_VERSION
	.align		4
        /*0030*/ 	.byte	0x03, 0x5f
        /*0032*/ 	.short	0x0101


	//----- nvinfo : EIATTR_VRC_CTA_INIT_COUNT
	.align		4
        /*0034*/ 	.byte	0x02, 0x4a
	.zero		1
	.zero		1


	//----- nvinfo : EIATTR_EXIT_INSTR_OFFSETS
	.align		4
        /*0038*/ 	.byte	0x04, 0x1c
        /*003a*/ 	.short	(.L_391 - .L_390)


	//   ....[0]....
.L_390:
        /*003c*/ 	.word	0x00000010


	//----- nvinfo : EIATTR_CBANK_PARAM_SIZE
	.align		4
.L_391:
        /*0040*/ 	.byte	0x03, 0x19
        /*0042*/ 	.short	0x0010


	//----- nvinfo : EIATTR_PARAM_CBANK
	.align		4
        /*0044*/ 	.byte	0x04, 0x0a
        /*0046*/ 	.short	(.L_393 - .L_392)
	.align		4
.L_392:
        /*0048*/ 	.word	index@(.nv.constant0._Z13kernel_ulong4P6ulong4S0_)
        /*004c*/ 	.short	0x0380
        /*004e*/ 	.short	0x0010


	//----- nvinfo : EIATTR_SW_WAR
	.align		4
.L_393:
        /*0050*/ 	.byte	0x04, 0x36
        /*0052*/ 	.short	(.L_395 - .L_394)
.L_394:
        /*0054*/ 	.word	0x00000008
.L_395:


//--------------------- .nv.info._Z13kernel_ulong3P6ulong3S0_ --------------------------
	.section	.nv.info._Z13kernel_ulong3P6ulong3S0_,"",@"SHT_CUDA_INFO"
	.sectionflags	@""
	.align	4


	//----- nvinfo : EIATTR_CUDA_API_VERSION
	.align		4
        /*0000*/ 	.byte	0x04, 0x37
        /*0002*/ 	.short	(.L_397 - .L_396)
.L_396:
        /*0004*/ 	.word	0x00000082


	//----- nvinfo : EIATTR_KPARAM_INFO
	.align		4
.L_397:
        /*0008*/ 	.byte	0x04, 0x17
        /*000a*/ 	.short	(.L_399 - .L_398)
.L_398:
        /*000c*/ 	.word	0x00000000
        /*0010*/ 	.short	0x0001
        /*0012*/ 	.short	0x0008
        /*0014*/ 	.byte	0x00, 0xf5, 0x21, 0x00


	//----- nvinfo : EIATTR_KPARAM_INFO
	.align		4
.L_399:
        /*0018*/ 	.byte	0x04, 0x17
        /*001a*/ 	.short	(.L_401 - .L_400)
.L_400:
        /*001c*/ 	.word	0x00000000
        /*0020*/ 	.short	0x0000
        /*0022*/ 	.short	0x0000
        /*0024*/ 	.byte	0x00, 0xf5, 0x21, 0x00


	//----- nvinfo : EIATTR_SPARSE_MMA_MASK
	.align		4
.L_401:
        /*0028*/ 	.byte	0x03, 0x50
        /*002a*/ 	.short	0x0000


	//----- nvinfo : EIATTR_MAXREG_COUNT
	.align		4
        /*002c*/ 	.byte	0x03, 0x1b
        /*002e*/ 	.short	0x00ff


	//----- nvinfo : EIATTR_MERCURY_ISA_VERSION
	.align		4
        /*0030*/ 	.byte	0x03, 0x5f
        /*0032*/ 	.short	0x0101


	//----- nvinfo : EIATTR_VRC_CTA_INIT_COUNT
	.align		4
        /*0034*/ 	.byte	0x02, 0x4a
	.zero		1
	.zero		1


	//----- nvinfo : EIATTR_EXIT_INSTR_OFFSETS
	.align		4
        /*0038*/ 	.byte	0x04, 0x1c
        /*003a*/ 	.short	(.L_403 - .L_402)


	//   ....[0]....
.L_402:
        /*003c*/ 	.word	0x00000010


	//----- nvinfo : EIATTR_CBANK_PARAM_SIZE
	.align		4
.L_403:
        /*0040*/ 	.byte	0x03, 0x19
        /*0042*/ 	.short	0x0010


	//----- nvinfo : EIATTR_PARAM_CBANK
	.align		4
        /*0044*/ 	.byte	0x04, 0x0a
        /*0046*/ 	.short	(.L_405 - .L_404)
	.align		4
.L_404:
        /*0048*/ 	.word	index@(.nv.constant0._Z13kernel_ulong3P6ulong3S0_)
        /*004c*/ 	.short	0x0380
        /*004e*/ 	.short	0x0010


	//----- nvinfo : EIATTR_SW_WAR
	.align		4
.L_405:
        /*0050*/ 	.byte	0x04, 0x36
        /*0052*/ 	.short	(.L_407 - .L_406)
.L_406:
        /*0054*/ 	.word	0x00000008
.L_407:


//--------------------- .nv.info._Z13kernel_ulong2P6ulong2S0_ --------------------------
	.section	.nv.info._Z13kernel_ulong2P6ulong2S0_,"",@"SHT_CUDA_INFO"
	.sectionflags	@""
	.align	4


	//----- nvinfo : EIATTR_CUDA_API_VERSION
	.align		4
        /*0000*/ 	.byte	0x04, 0x37
        /*0002*/ 	.short	(.L_409 - .L_408)
.L_408:
        /*0004*/ 	.word	0x00000082


	//----- nvinfo : EIATTR_KPARAM_INFO
	.align		4
.L_409:
        /*0008*/ 	.byte	0x04, 0x17
        /*000a*/ 	.short	(.L_411 - .L_410)
.L_410:
        /*000c*/ 	.word	0x00000000
        /*0010*/ 	.short	0x0001
        /*0012*/ 	.short	0x0008
        /*0014*/ 	.byte	0x00, 0xf5, 0x21, 0x00


	//----- nvinfo : EIATTR_KPARAM_INFO
	.align		4
.L_411:
        /*0018*/ 	.byte	0x04, 0x17
        /*001a*/ 	.short	(.L_413 - .L_412)
.L_412:
        /*001c*/ 	.word	0x00000000
        /*0020*/ 	.short	0x0000
        /*0022*/ 	.short	0x0000
        /*0024*/ 	.byte	0x00, 0xf5, 0x21, 0x00


	//----- nvinfo : EIATTR_SPARSE_MMA_MASK
	.align		4
.L_413:
        /*0028*/ 	.byte	0x03, 0x50
        /*002a*/ 	.short	0x0000


	//----- nvinfo : EIATTR_MAXREG_COUNT
	.align		4
        /*002c*/ 	.byte	0x03, 0x1b
        /*002e*/ 	.short	0x00ff


	//----- nvinfo : EIATTR_MERCURY_ISA_VERSION
	.align		4
        /*0030*/ 	.byte	0x03, 0x5f
        /*0032*/ 	.short	0x0101


	//----- nvinfo : EIATTR_VRC_CTA_INIT_COUNT
	.align		4
        /*0034*/ 	.byte	0x02, 0x4a
	.zero		1
	.zero		1


	//----- nvinfo : EIATTR_EXIT_INSTR_OFFSETS
	.align		4
        /*0038*/ 	.byte	0x04, 0x1c
        /*003a*/ 	.short	(.L_415 - .L_414)


	//   ....[0]....
.L_414:
        /*003c*/ 	.word	0x00000010


	//----- nvinfo : EIATTR_CBANK_PARAM_SIZE
	.align		4
.L_415:
        /*0040*/ 	.byte	0x03, 0x19
        /*0042*/ 	.short	0x0010


	//----- nvinfo : EIATTR_PARAM_CBANK
	.align		4
        /*0044*/ 	.byte	0x04, 0x0a
        /*0046*/ 	.short	(.L_417 - .L_416)
	.align		4
.L_416:
        /*0048*/ 	.word	index@(.nv.constant0._Z13kernel_ulong2P6ulong2S0_)
        /*004c*/ 	.short	0x0380
        /*004e*/ 	.short	0x0010


	//----- nvinfo : EIATTR_SW_WAR
	.align		4
.L_417:
        /*0050*/ 	.byte	0x04, 0x36
        /*0052*/ 	.short	(.L_419 - .L_418)
.L_418:
        /*0054*/ 	.word	0x00000008
.L_419:


//--------------------- .nv.info._Z13kernel_ulong1P6ulong1S0_ --------------------------
	.section	.nv.info._Z13kernel_ulong1P6ulong1S0_,"",@"SHT_CUDA_INFO"
	.sectionflags	@""
	.align	4


	//----- nvinfo : EIATTR_CUDA_API_VERSION
	.align		4
        /*0000*/ 	.byte	0x04, 0x37
        /*0002*/ 	.short	(.L_421 - .L_420)
.L_420:
        /*0004*/ 	.word	0x00000082


	//----- nvinfo : EIATTR_KPARAM_INFO
	.align		4
.L_421:
        /*0008*/ 	.byte	0x04, 0x17
        /*000a*/ 	.short	(.L_423 - .L_422)
.L_422:
        /*000c*/ 	.word	0x00000000
        /*0010*/ 	.short	0x0001
        /*0012*/ 	.short	0x0008
        /*0014*/ 	.byte	0x00, 0xf5, 0x21, 0x00


	//----- nvinfo : EIATTR_KPARAM_INFO
	.align		4
.L_423:
        /*0018*/ 	.byte	0x04, 0x17
        /*001a*/ 	.short	(.L_425 - .L_424)
.L_424:
        /*001c*/ 	.word	0x00000000
        /*0020*/ 	.short	0x0000
        /*0022*/ 	.short	0x0000
        /*0024*/ 	.byte	0x00, 0xf5, 0x21, 0x00


	//----- nvinfo : EIATTR_SPARSE_MMA_MASK
	.align		4
.L_425:
        /*0028*/ 	.byte	0x03, 0x50
        /*002a*/ 	.short	0x0000


	//----- nvinfo : EIATTR_MAXREG_COUNT
	.align		4
        /*002c*/ 	.byte	0x03, 0x1b
        /*002e*/ 	.short	0x00ff


	//----- nvinfo : EIATTR_MERCURY_ISA_VERSION
	.align		4
        /*0030*/ 	.byte	0x03, 0x5f
        /*0032*/ 	.short	0x0101


	//----- nvinfo : EIATTR_VRC_CTA_INIT_COUNT
	.align		4
        /*0034*/ 	.byte	0x02, 0x4a
	.zero		1
	.zero		1


	//----- nvinfo : EIATTR_EXIT_INSTR_OFFSETS
	.align		4
        /*0038*/ 	.byte	0x04, 0x1c
        /*003a*/ 	.short	(.L_427 - .L_426)


	//   ....[0]....
.L_426:
        /*003c*/ 	.word	0x00000010


	//----- nvinfo : EIATTR_CBANK_PARAM_SIZE
	.align		4
.L_427:
        /*0040*/ 	.byte	0x03, 0x19
        /*0042*/ 	.short	0x0010


	//----- nvinfo : EIATTR_PARAM_CBANK
	.align		4
        /*0044*/ 	.byte	0x04, 0x0a
        /*0046*/ 	.short	(.L_429 - .L_428)
	.align		4
.L_428:
        /*0048*/ 	.word	index@(.nv.constant0._Z13kernel_ulong1P6ulong1S0_)
        /*004c*/ 	.short	0x0380
        /*004e*/ 	.short	0x0010


	//----- nvinfo : EIATTR_SW_WAR
	.align		4
.L_429:
        /*0050*/ 	.byte	0x04, 0x36
        /*0052*/ 	.short	(.L_431 - .L_430)
.L_430:
        /*0054*/ 	.word	0x00000008
.L_431:


//--------------------- .nv.info._Z12kernel_uint4P5uint4S0_ --------------------------
	.section	.nv.info._Z12kernel_uint4P5uint4S0_,"",@"SHT_CUDA_INFO"
	.sectionflags	@""
	.align	4


	//----- nvinfo : EIATTR_CUDA_API_VERSION
	.align		4
        /*0000*/ 	.byte	0x04, 0x37
        /*0002*/ 	.short	(.L_433 - .L_432)
.L_432:
        /*0004*/ 	.word	0x00000082


	//----- nvinfo : EIATTR_KPARAM_INFO
	.align		4
.L_433:
        /*0008*/ 	.byte	0x04, 0x17
        /*000a*/ 	.short	(.L_435 - .L_434)
.L_434:
        /*000c*/ 	.word	0x00000000
        /*0010*/ 	.short	0x0001
        /*0012*/ 	.short	0x0008
        /*0014*/ 	.byte	0x00, 0xf5, 0x21, 0x00


	//----- nvinfo : EIATTR_KPARAM_INFO
	.align		4
.L_435:
        /*0018*/ 	.byte	0x04, 0x17
        /*001a*/ 	.short	(.L_437 - .L_436)
.L_436:
        /*001c*/ 	.word	0x00000000
        /*0020*/ 	.short	0x0000
        /*0022*/ 	.short	0x0000
        /*0024*/ 	.byte	0x00, 0xf5, 0x21, 0x00


	//----- nvinfo : EIATTR_SPARSE_MMA_MASK
	.align		4
.L_437:
        /*0028*/ 	.byte	0x03, 0x50
        /*002a*/ 	.short	0x0000


	//----- nvinfo : EIATTR_MAXREG_COUNT
	.align		4
        /*002c*/ 	.byte	0x03, 0x1b
        /*002e*/ 	.short	0x00ff


	//----- nvinfo : EIATTR_MERCURY_ISA_VERSION
	.align		4
        /*0030*/ 	.byte	0x03, 0x5f
        /*0032*/ 	.short	0x0101


	//----- nvinfo : EIATTR_VRC_CTA_INIT_COUNT
	.align		4
        /*0034*/ 	.byte	0x02, 0x4a
	.zero		1
	.zero		1


	//----- nvinfo : EIATTR_EXIT_INSTR_OFFSETS
	.align		4
        /*0038*/ 	.byte	0x04, 0x1c
        /*003a*/ 	.short	(.L_439 - .L_438)


	//   ....[0]....
.L_438:
        /*003c*/ 	.word	0x00000010


	//----- nvinfo : EIATTR_CBANK_PARAM_SIZE
	.align		4
.L_439:
        /*0040*/ 	.byte	0x03, 0x19
        /*0042*/ 	.short	0x0010


	//----- nvinfo : EIATTR_PARAM_CBANK
	.align		4
        /*0044*/ 	.byte	0x04, 0x0a
        /*0046*/ 	.short	(.L_441 - .L_440)
	.align		4
.L_440:
        /*0048*/ 	.word	index@(.nv.constant0._Z12kernel_uint4P5uint4S0_)
        /*004c*/ 	.short	0x0380
        /*004e*/ 	.short	0x0010


	//----- nvinfo : EIATTR_SW_WAR
	.align		4
.L_441:
        /*0050*/ 	.byte	0x04, 0x36
        /*0052*/ 	.short	(.L_443 - .L_442)
.L_442:
        /*0054*/ 	.word	0x00000008
.L_443:


//--------------------- .nv.info._Z12kernel_uint3P5uint3S0_ --------------------------
	.section	.nv.info._Z12kernel_uint3P5uint3S0_,"",@"SHT_CUDA_INFO"
	.sectionflags	@""
	.align	4


	//----- nvinfo : EIATTR_CUDA_API_VERSION
	.align		4
        /*0000*/ 	.byte	0x04, 0x37
        /*0002*/ 	.short	(.L_445 - .L_444)
.L_444:
        /*0004*/ 	.word	0x00000082


	//----- nvinfo : EIATTR_KPARAM_INFO
	.align		4
.L_445:
        /*0008*/ 	.byte	0x04, 0x17
        /*000a*/ 	.short	(.L_447 - .L_446)
.L_446:
        /*000c*/ 	.word	0x00000000
        /*0010*/ 	.short	0x0001
        /*0012*/ 	.short	0x0008
        /*0014*/ 	.byte	0x00, 0xf5, 0x21, 0x00


	//----- nvinfo : EIATTR_KPARAM_INFO
	.align		4
.L_447:
        /*0018*/ 	.byte	0x04, 0x17
        /*001a*/ 	.short	(.L_449 - .L_448)
.L_448:
        /*001c*/ 	.word	0x00000000
        /*0020*/ 	.short	0x0000
        /*0022*/ 	.short	0x0000
        /*0024*/ 	.byte	0x00, 0xf5, 0x21, 0x00


	//----- nvinfo : EIATTR_SPARSE_MMA_MASK
	.align		4
.L_449:
        /*0028*/ 	.byte	0x03, 0x50
        /*002a*/ 	.short	0x0000


	//----- nvinfo : EIATTR_MAXREG_COUNT
	.align		4
        /*002c*/ 	.byte	0x03, 0x1b
        /*002e*/ 	.short	0x00ff


	//----- nvinfo : EIATTR_MERCURY_ISA_VERSION
	.align		4
        /*0030*/ 	.byte	0x03, 0x5f
        /*0032*/ 	.short	0x0101


	//----- nvinfo : EIATTR_VRC_CTA_INIT_COUNT
	.align		4
        /*0034*/ 	.byte	0x02, 0x4a
	.zero		1
	.zero		1


	//----- nvinfo : EIATTR_EXIT_INSTR_OFFSETS
	.align		4
        /*0038*/ 	.byte	0x04, 0x1c
        /*003a*/ 	.short	(.L_451 - .L_450)


	//   ....[0]....
.L_450:
        /*003c*/ 	.word	0x00000010


	//----- nvinfo : EIATTR_CBANK_PARAM_SIZE
	.align		4
.L_451:
        /*0040*/ 	.byte	0x03, 0x19
        /*0042*/ 	.short	0x0010


	//----- nvinfo : EIATTR_PARAM_CBANK
	.align		4
        /*0044*/ 	.byte	0x04, 0x0a
        /*0046*/ 	.short	(.L_453 - .L_452)
	.align		4
.L_452:
        /*0048*/ 	.word	index@(.nv.constant0._Z12kernel_uint3P5uint3S0_)
        /*004c*/ 	.short	0x0380
        /*004e*/ 	.short	0x0010


	//----- nvinfo : EIATTR_SW_WAR
	.align		4
.L_453:
        /*0050*/ 	.byte	0x04, 0x36
        /*0052*/ 	.short	(.L_455 - .L_454)
.L_454:
        /*0054*/ 	.word	0x00000008
.L_455:


//--------------------- .nv.info._Z12kernel_uint2P5uint2S0_ --------------------------
	.section	.nv.info._Z12kernel_uint2P5uint2S0_,"",@"SHT_CUDA_INFO"
	.sectionflags	@""
	.align	4


	//----- nvinfo : EIATTR_CUDA_API_VERSION
	.align		4
        /*0000*/ 	.byte	0x04, 0x37
        /*0002*/ 	.short	(.L_457 - .L_456)
.L_456:
        /*0004*/ 	.word	0x00000082


	//----- nvinfo : EIATTR_KPARAM_INFO
	.align		4
.L_457:
        /*0008*/ 	.byte	0x04, 0x17
        /*000a*/ 	.short	(.L_459 - .L_458)
.L_458:
        /*000c*/ 	.word	0x00000000
        /*0010*/ 	.short	0x0001
        /*0012*/ 	.short	0x0008
        /*0014*/ 	.byte	0x00, 0xf5, 0x21, 0x00


	//----- nvinfo : EIATTR_KPARAM_INFO
	.align		4
.L_459:
        /*0018*/ 	.byte	0x04, 0x17
        /*001a*/ 	.short	(.L_461 - .L_460)
.L_460:
        /*001c*/ 	.word	0x00000000
        /*0020*/ 	.short	0x0000
        /*0022*/ 	.short	0x0000
        /*0024*/ 	.byte	0x00, 0xf5, 0x21, 0x00


	//----- nvinfo : EIATTR_SPARSE_MMA_MASK
	.align		4
.L_461:
        /*0028*/ 	.byte	0x03, 0x50
        /*002a*/ 	.short	0x0000


	//----- nvinfo : EIATTR_MAXREG_COUNT
	.align		4
        /*002c*/ 	.byte	0x03, 0x1b
        /*002e*/ 	.short	0x00ff


	//----- nvinfo : EIATTR_MERCURY_ISA_VERSION
	.align		4
        /*0030*/ 	.byte	0x03, 0x5f
        /*0032*/ 	.short	0x0101


	//----- nvinfo : EIATTR_VRC_CTA_INIT_COUNT
	.align		4
        /*0034*/ 	.byte	0x02, 0x4a
	.zero		1
	.zero		1


	//----- nvinfo : EIATTR_EXIT_INSTR_OFFSETS
	.align		4
        /*0038*/ 	.byte	0x04, 0x1c
        /*003a*/ 	.short	(.L_463 - .L_462)


	//   ....[0]....
.L_462:
        /*003c*/ 	.word	0x00000010


	//----- nvinfo : EIATTR_CBANK_PARAM_SIZE
	.align		4
.L_463:
        /*0040*/ 	.byte	0x03, 0x19
        /*0042*/ 	.short	0x0010


	//----- nvinfo : EIATTR_PARAM_CBANK
	.align		4
        /*0044*/ 	.byte	0x04, 0x0a
        /*0046*/ 	.short	(.L_465 - .L_464)
	.align		4
.L_464:
        /*0048*/ 	.word	index@(.nv.constant0._Z12kernel_uint2P5uint2S0_)
        /*004c*/ 	.short	0x0380
        /*004e*/ 	.short	0x0010


	//----- nvinfo : EIATTR_SW_WAR
	.align		4
.L_465:
        /*0050*/ 	.byte	0x04, 0x36
        /*0052*/ 	.short	(.L_467 - .L_466)
.L_466:
        /*0054*/ 	.word	0x00000008
.L_467:


//--------------------- .nv.info._Z12kernel_uint1P5uint1S0_ --------------------------
	.section	.nv.info._Z12kernel_uint1P5uint1S0_,"",@"SHT_CUDA_INFO"
	.sectionflags	@""
	.align	4


	//----- nvinfo : EIATTR_CUDA_API_VERSION
	.align		4
        /*0000*/ 	.byte	0x04, 0x37
        /*0002*/ 	.short	(.L_469 - .L_468)
.L_468:
        /*0004*/ 	.word	0x00000082


	//----- nvinfo : EIATTR_KPARAM_INFO
	.align		4
.L_469:
        /*0008*/ 	.byte	0x04, 0x17
        /*000a*/ 	.short	(.L_471 - .L_470)
.L_470:
        /*000c*/ 	.word	0x00000000
        /*0010*/ 	.short	0x0001
        /*0012*/ 	.short	0x0008
        /*0014*/ 	.byte	0x00, 0xf5, 0x21, 0x00


	//----- nvinfo : EIATTR_KPARAM_INFO
	.align		4
.L_471:
        /*0018*/ 	.byte	0x04, 0x17
        /*001a*/ 	.short	(.L_473 - .L_472)
.L_472:
        /*001c*/ 	.word	0x00000000
        /*0020*/ 	.short	0x0000
        /*0022*/ 	.short	0x0000
        /*0024*/ 	.byte	0x00, 0xf5, 0x21, 0x00


	//----- nvinfo : EIATTR_SPARSE_MMA_MASK
	.align		4
.L_473:
        /*0028*/ 	.byte	0x03, 0x50
        /*002a*/ 	.short	0x0000


	//----- nvinfo : EIATTR_MAXREG_COUNT
	.align		4
        /*002c*/ 	.byte	0x03, 0x1b
        /*002e*/ 	.short	0x00ff


	//----- nvinfo : EIATTR_MERCURY_ISA_VERSION
	.align		4
        /*0030*/ 	.byte	0x03, 0x5f
        /*0032*/ 	.short	0x0101


	//----- nvinfo : EIATTR_VRC_CTA_INIT_COUNT
	.align		4
        /*0034*/ 	.byte	0x02, 0x4a
	.zero		1
	.zero		1


	//----- nvinfo : EIATTR_EXIT_INSTR_OFFSETS
	.align		4
        /*0038*/ 	.byte	0x04, 0x1c
        /*003a*/ 	.short	(.L_475 - .L_474)


	//   ....[0]....
.L_474:
        /*003c*/ 	.word	0x00000010


	//----- nvinfo : EIATTR_CBANK_PARAM_SIZE
	.align		4
.L_475:
        /*0040*/ 	.byte	0x03, 0x19
        /*0042*/ 	.short	0x0010


	//----- nvinfo : EIATTR_PARAM_CBANK
	.align		4
        /*0044*/ 	.byte	0x04, 0x0a
        /*0046*/ 	.short	(.L_477 - .L_476)
	.align		4
.L_476:
        /*0048*/ 	.word	index@(.nv.constant0._Z12kernel_uint1P5uint1S0_)
        /*004c*/ 	.short	0x0380
        /*004e*/ 	.short	0x0010


	//----- nvinfo : EIATTR_SW_WAR
	.align		4
.L_477:
        /*0050*/ 	.byte	0x04, 0x36
        /*0052*/ 	.short	(.L_479 - .L_478)
.L_478:
        /*0054*/ 	.word	0x00000008
.L_479:


//--------------------- .nv.info._Z13kernel_uchar4P6uchar4S0_ --------------------------
	.section	.nv.info._Z13kernel_uchar4P6uchar4S0_,"",@"SHT_CUDA_INFO"
	.sectionflags	@""
	.align	4


	//----- nvinfo : EIATTR_CUDA_API_VERSION
	.align		4
        /*0000*/ 	.byte	0x04, 0x37
        /*0002*/ 	.short	(.L_481 - .L_480)
.L_480:
        /*0004*/ 	.word	0x00000082


	//----- nvinfo : EIATTR_KPARAM_INFO
	.align		4
.L_481:
        /*0008*/ 	.byte	0x04, 0x17
        /*000a*/ 	.short	(.L_483 - .L_482)
.L_482:
        /*000c*/ 	.word	0x00000000
        /*0010*/ 	.short	0x0001
        /*0012*/ 	.short	0x0008
        /*0014*/ 	.byte	0x00, 0xf5, 0x21, 0x00


	//----- nvinfo : EIATTR_KPARAM_INFO
	.align		4
.L_483:
        /*0018*/ 	.byte	0x04, 0x17
        /*001a*/ 	.short	(.L_485 - .L_484)
.L_484:
        /*001c*/ 	.word	0x00000000
        /*0020*/ 	.short	0x0000
        /*0022*/ 	.short	0x0000
        /*0024*/ 	.byte	0x00, 0xf5, 0x21, 0x00


	//----- nvinfo : EIATTR_SPARSE_MMA_MASK
	.align		4
.L_485:
        /*0028*/ 	.byte	0x03, 0x50
        /*002a*/ 	.short	0x0000


	//----- nvinfo : EIATTR_MAXREG_COUNT
	.align		4
        /*002c*/ 	.byte	0x03, 0x1b
        /*002e*/ 	.short	0x00ff


	//----- nvinfo : EIATTR_MERCURY_ISA_VERSION
	.align		4
        /*0030*/ 	.byte	0x03, 0x5f
        /*0032*/ 	.short	0x0101


	//----- nvinfo : EIATTR_VRC_CTA_INIT_COUNT
	.align		4
        /*0034*/ 	.byte	0x02, 0x4a
	.zero		1
	.zero		1


	//----- nvinfo : EIATTR_EXIT_INSTR_OFFSETS
	.align		4
        /*0038*/ 	.byte	0x04, 0x1c
        /*003a*/ 	.short	(.L_487 - .L_486)


	//   ....[0]....
.L_486:
        /*003c*/ 	.word	0x00000010


	//----- nvinfo : EIATTR_CBANK_PARAM_SIZE
	.align		4
.L_487:
        /*0040*/ 	.byte	0x03, 0x19
        /*0042*/ 	.short	0x0010


	//----- nvinfo : EIATTR_PARAM_CBANK
	.align		4
        /*0044*/ 	.byte	0x04, 0x0a
        /*0046*/ 	.short	(.L_489 - .L_488)
	.align		4
.L_488:
        /*0048*/ 	.word	index@(.nv.constant0._Z13kernel_uchar4P6uchar4S0_)
        /*004c*/ 	.short	0x0380
        /*004e*/ 	.short	0x0010


	//----- nvinfo : EIATTR_SW_WAR
	.align		4
.L_489:
        /*0050*/ 	.byte	0x04, 0x36
        /*0052*/ 	.short	(.L_491 - .L_490)
.L_490:
        /*0054*/ 	.word	0x00000008
.L_491:


//--------------------- .nv.info._Z13kernel_uchar3P6uchar3S0_ --------------------------
	.section	.nv.info._Z13kernel_uchar3P6uchar3S0_,"",@"SHT_CUDA_INFO"
	.sectionflags	@""
	.align	4


	//----- nvinfo : EIATTR_CUDA_API_VERSION
	.align		4
        /*0000*/ 	.byte	0x04, 0x37
        /*0002*/ 	.short	(.L_493 - .L_492)
.L_492:
        /*0004*/ 	.word	0x00000082


	//----- nvinfo : EIATTR_KPARAM_INFO
	.align		4
.L_493:
        /*0008*/ 	.byte	0x04, 0x17
        /*000a*/ 	.short	(.L_495 - .L_494)
.L_494:
        /*000c*/ 	.word	0x00000000
        /*0010*/ 	.short	0x0001
        /*0012*/ 	.short	0x0008
        /*0014*/ 	.byte	0x00, 0xf5, 0x21, 0x00


	//----- nvinfo : EIATTR_KPARAM_INFO
	.align		4
.L_495:
        /*0018*/ 	.byte	0x04, 0x17
        /*001a*/ 	.short	(.L_497 - .L_496)
.L_496:
        /*001c*/ 	.word	0x00000000
        /*0020*/ 	.short	0x0000
        /*0022*/ 	.short	0x0000
        /*0024*/ 	.byte	0x00, 0xf5, 0x21, 0x00


	//----- nvinfo : EIATTR_SPARSE_MMA_MASK
	.align		4
.L_497:
        /*0028*/ 	.byte	0x03, 0x50
        /*002a*/ 	.short	0x0000


	//----- nvinfo : EIATTR_MAXREG_COUNT
	.align		4
        /*002c*/ 	.byte	0x03, 0x1b
        /*002e*/ 	.short	0x00ff


	//----- nvinfo : EIATTR_MERCURY_ISA_VERSION
	.align		4
        /*0030*/ 	.byte	0x03, 0x5f
        /*0032*/ 	.short	0x0101


	//----- nvinfo : EIATTR_VRC_CTA_INIT_COUNT
	.align		4
        /*0034*/ 	.byte	0x02, 0x4a
	.zero		1
	.zero		1


	//----- nvinfo : EIATTR_EXIT_INSTR_OFFSETS
	.align		4
        /*0038*/ 	.byte	0x04, 0x1c
        /*003a*/ 	.short	(.L_499 - .L_498)


	//   ....[0]....
.L_498:
        /*003c*/ 	.word	0x00000010


	//----- nvinfo : EIATTR_CBANK_PARAM_SIZE
	.align		4
.L_499:
        /*0040*/ 	.byte	0x03, 0x19
        /*0042*/ 	.short	0x0010


	//----- nvinfo : EIATTR_PARAM_CBANK
	.align		4
        /*0044*/ 	.byte	0x04, 0x0a
        /*0046*/ 	.short	(.L_501 - .L_500)
	.align		4
.L_500:
        /*0048*/ 	.word	index@(.nv.constant0._Z13kernel_uchar3P6uchar3S0_)
        /*004c*/ 	.short	0x0380
        /*004e*/ 	.short	0x0010


	//----- nvinfo : EIATTR_SW_WAR
	.align		4
.L_501:
        /*0050*/ 	.byte	0x04, 0x36
        /*0052*/ 	.short	(.L_503 - .L_502)
.L_502:
        /*0054*/ 	.word	0x00000008
.L_503:


//--------------------- .nv.info._Z13kernel_uchar2P6uchar2S0_ --------------------------
	.section	.nv.info._Z13kernel_uchar2P6uchar2S0_,"",@"SHT_CUDA_INFO"
	.sectionflags	@""
	.align	4


	//----- nvinfo : EIATTR_CUDA_API_VERSION
	.align		4
        /*0000*/ 	.byte	0x04, 0x37
        /*0002*/ 	.short	(.L_505 - .L_504)
.L_504:
        /*0004*/ 	.word	0x00000082


	//----- nvinfo : EIATTR_KPARAM_INFO
	.align		4
.L_505:
        /*0008*/ 	.byte	0x04, 0x17
        /*000a*/ 	.short	(.L_507 - .L_506)
.L_506:
        /*000c*/ 	.word	0x00000000
        /*0010*/ 	.short	0x0001
        /*0012*/ 	.short	0x0008
        /*0014*/ 	.byte	0x00, 0xf5, 0x21, 0x00


	//----- nvinfo : EIATTR_KPARAM_INFO
	.align		4
.L_507:
        /*0018*/ 	.byte	0x04, 0x17
        /*001a*/ 	.short	(.L_509 - .L_508)
.L_508:
        /*001c*/ 	.word	0x00000000
        /*0020*/ 	.short	0x0000
        /*0022*/ 	.short	0x0000
        /*0024*/ 	.byte	0x00, 0xf5, 0x21, 0x00


	//----- nvinfo : EIATTR_SPARSE_MMA_MASK
	.align		4
.L_509:
        /*0028*/ 	.byte	0x03, 0x50
        /*002a*/ 	.short	0x0000


	//----- nvinfo : EIATTR_MAXREG_COUNT
	.align		4
        /*002c*/ 	.byte	0x03, 0x1b
        /*002e*/ 	.short	0x00ff


	//----- nvinfo : EIATTR_MERCURY_ISA_VERSION
	.align		4
        /*0030*/ 	.byte	0x03, 0x5f
        /*0032*/ 	.short	0x0101


	//----- nvinfo : EIATTR_VRC_CTA_INIT_COUNT
	.align		4
        /*0034*/ 	.byte	0x02, 0x4a
	.zero		1
	.zero		1


	//----- nvinfo : EIATTR_EXIT_INSTR_OFFSETS
	.align		4
        /*0038*/ 	.byte	0x04, 0x1c
        /*003a*/ 	.short	(.L_511 - .L_510)


	//   ....[0]....
.L_510:
        /*003c*/ 	.word	0x00000010


	//----- nvinfo : EIATTR_CBANK_PARAM_SIZE
	.align		4
.L_511:
        /*0040*/ 	.byte	0x03, 0x19
        /*0042*/ 	.short	0x0010


	//----- nvinfo : EIATTR_PARAM_CBANK
	.align		4
        /*0044*/ 	.byte	0x04, 0x0a
        /*0046*/ 	.short	(.L_513 - .L_512)
	.align		4
.L_512:
        /*0048*/ 	.word	index@(.nv.constant0._Z13kernel_uchar2P6uchar2S0_)
        /*004c*/ 	.short	0x0380
        /*004e*/ 	.short	0x0010


	//----- nvinfo : EIATTR_SW_WAR
	.align		4
.L_513:
        /*0050*/ 	.byte	0x04, 0x36
        /*0052*/ 	.short	(.L_515 - .L_514)
.L_514:
        /*0054*/ 	.word	0x00000008
.L_515:


//--------------------- .nv.info._Z13kernel_uchar1P6uchar1S0_ --------------------------
	.section	.nv.info._Z13kernel_uchar1P6uchar1S0_,"",@"SHT_CUDA_INFO"
	.sectionflags	@""
	.align	4


	//----- nvinfo : EIATTR_CUDA_API_VERSION
	.align		4
        /*0000*/ 	.byte	0x04, 0x37
        /*0002*/ 	.short	(.L_517 - .L_516)
.L_516:
        /*0004*/ 	.word	0x00000082


	//----- nvinfo : EIATTR_KPARAM_INFO
	.align		4
.L_517:
        /*0008*/ 	.byte	0x04, 0x17
        /*000a*/ 	.short	(.L_519 - .L_518)
.L_518:
        /*000c*/ 	.word	0x00000000
        /*0010*/ 	.short	0x0001
        /*0012*/ 	.short	0x0008
        /*0014*/ 	.byte	0x00, 0xf5, 0x21, 0x00


	//----- nvinfo : EIATTR_KPARAM_INFO
	.align		4
.L_519:
        /*0018*/ 	.byte	0x04, 0x17
        /*001a*/ 	.short	(.L_521 - .L_520)
.L_520:
        /*001c*/ 	.word	0x00000000
        /*0020*/ 	.short	0x0000
        /*0022*/ 	.short	0x0000
        /*0024*/ 	.byte	0x00, 0xf5, 0x21, 0x00


	//----- nvinfo : EIATTR_SPARSE_MMA_MASK
	.align		4
.L_521:
        /*0028*/ 	.byte	0x03, 0x50
        /*002a*/ 	.short	0x0000


	//----- nvinfo : EIATTR_MAXREG_COUNT
	.align		4
        /*002c*/ 	.byte	0x03, 0x1b
        /*002e*/ 	.short	0x00ff


	//----- nvinfo : EIATTR_MERCURY_ISA_VERSION
	.align		4
        /*0030*/ 	.byte	0x03, 0x5f
        /*0032*/ 	.short	0x0101


	//----- nvinfo : EIATTR_VRC_CTA_INIT_COUNT
	.align		4
        /*0034*/ 	.byte	0x02, 0x4a
	.zero		1
	.zero		1


	//----- nvinfo : EIATTR_EXIT_INSTR_OFFSETS
	.align		4
        /*0038*/ 	.byte	0x04, 0x1c
        /*003a*/ 	.short	(.L_523 - .L_522)


	//   ....[0]....
.L_522:
        /*003c*/ 	.word	0x00000010


	//----- nvinfo : EIATTR_CBANK_PARAM_SIZE
	.align		4
.L_523:
        /*0040*/ 	.byte	0x03, 0x19
        /*0042*/ 	.short	0x0010


	//----- nvinfo : EIATTR_PARAM_CBANK
	.align		4
        /*0044*/ 	.byte	0x04, 0x0a
        /*0046*/ 	.short	(.L_525 - .L_524)
	.align		4
.L_524:
        /*0048*/ 	.word	index@(.nv.constant0._Z13kernel_uchar1P6uchar1S0_)
        /*004c*/ 	.short	0x0380
        /*004e*/ 	.short	0x0010


	//----- nvinfo : EIATTR_SW_WAR
	.align		4
.L_525:
        /*0050*/ 	.byte	0x04, 0x36
        /*0052*/ 	.short	(.L_527 - .L_526)
.L_526:
        /*0054*/ 	.word	0x00000008
.L_527:


//--------------------- .nv.info._Z13kernel_short4P6short4S0_ --------------------------
	.section	.nv.info._Z13kernel_short4P6short4S0_,"",@"SHT_CUDA_INFO"
	.sectionflags	@""
	.align	4


	//----- nvinfo : EIATTR_CUDA_API_VERSION
	.align		4
        /*0000*/ 	.byte	0x04, 0x37
        /*0002*/ 	.short	(.L_529 - .L_528)
.L_528:
        /*0004*/ 	.word	0x00000082


	//----- nvinfo : EIATTR_KPARAM_INFO
	.align		4
.L_529:
        /*0008*/ 	.byte	0x04, 0x17
        /*000a*/ 	.short	(.L_531 - .L_530)
.L_530:
        /*000c*/ 	.word	0x00000000
        /*0010*/ 	.short	0x0001
        /*0012*/ 	.short	0x0008
        /*0014*/ 	.byte	0x00, 0xf5, 0x21, 0x00


	//----- nvinfo : EIATTR_KPARAM_INFO
	.align		4
.L_531:
        /*0018*/ 	.byte	0x04, 0x17
        /*001a*/ 	.short	(.L_533 - .L_532)
.L_532:
        /*001c*/ 	.word	0x00000000
        /*0020*/ 	.short	0x0000
        /*0022*/ 	.short	0x0000
        /*0024*/ 	.byte	0x00, 0xf5, 0x21, 0x00


	//----- nvinfo : EIATTR_SPARSE_MMA_MASK
	.align		4
.L_533:
        /*0028*/ 	.byte	0x03, 0x50
        /*002a*/ 	.short	0x0000


	//----- nvinfo : EIATTR_MAXREG_COUNT
	.align		4
        /*002c*/ 	.byte	0x03, 0x1b
        /*002e*/ 	.short	0x00ff


	//----- nvinfo : EIATTR_MERCURY_ISA_VERSION
	.align		4
        /*0030*/ 	.byte	0x03, 0x5f
        /*0032*/ 	.short	0x0101


	//----- nvinfo : EIATTR_VRC_CTA_INIT_COUNT
	.align		4
        /*0034*/ 	.byte	0x02, 0x4a
	.zero		1
	.zero		1


	//----- nvinfo : EIATTR_EXIT_INSTR_OFFSETS
	.align		4
        /*0038*/ 	.byte	0x04, 0x1c
        /*003a*/ 	.short	(.L_535 - .L_534)


	//   ....[0]....
.L_534:
        /*003c*/ 	.word	0x00000010


	//----- nvinfo : EIATTR_CBANK_PARAM_SIZE
	.align		4
.L_535:
        /*0040*/ 	.byte	0x03, 0x19
        /*0042*/ 	.short	0x0010


	//----- nvinfo : EIATTR_PARAM_CBANK
	.align		4
        /*0044*/ 	.byte	0x04, 0x0a
        /*0046*/ 	.short	(.L_537 - .L_536)
	.align		4
.L_536:
        /*0048*/ 	.word	index@(.nv.constant0._Z13kernel_short4P6short4S0_)
        /*004c*/ 	.short	0x0380
        /*004e*/ 	.short	0x0010


	//----- nvinfo : EIATTR_SW_WAR
	.align		4
.L_537:
        /*0050*/ 	.byte	0x04, 0x36
        /*0052*/ 	.short	(.L_539 - .L_538)
.L_538:
        /*0054*/ 	.word	0x00000008
.L_539:


//--------------------- .nv.info._Z13kernel_short3P6short3S0_ --------------------------
	.section	.nv.info._Z13kernel_short3P6short3S0_,"",@"SHT_CUDA_INFO"
	.sectionflags	@""
	.align	4


	//----- nvinfo : EIATTR_CUDA_API_VERSION
	.align		4
        /*0000*/ 	.byte	0x04, 0x37
        /*0002*/ 	.short	(.L_541 - .L_540)
.L_540:
        /*0004*/ 	.word	0x00000082


	//----- nvinfo : EIATTR_KPARAM_INFO
	.align		4
.L_541:
        /*0008*/ 	.byte	0x04, 0x17
        /*000a*/ 	.short	(.L_543 - .L_542)
.L_542:
        /*000c*/ 	.word	0x00000000
        /*0010*/ 	.short	0x0001
        /*0012*/ 	.short	0x0008
        /*0014*/ 	.byte	0x00, 0xf5, 0x21, 0x00


	//----- nvinfo : EIATTR_KPARAM_INFO
	.align		4
.L_543:
        /*0018*/ 	.byte	0x04, 0x17
        /*001a*/ 	.short	(.L_545 - .L_544)
.L_544:
        /*001c*/ 	.word	0x00000000
        /*0020*/ 	.short	0x0000
        /*0022*/ 	.short	0x0000
        /*0024*/ 	.byte	0x00, 0xf5, 0x21, 0x00


	//----- nvinfo : EIATTR_SPARSE_MMA_MASK
	.align		4
.L_545:
        /*0028*/ 	.byte	0x03, 0x50
        /*002a*/ 	.short	0x0000


	//----- nvinfo : EIATTR_MAXREG_COUNT
	.align		4
        /*002c*/ 	.byte	0x03, 0x1b
        /*002e*/ 	.short	0x00ff


	//----- nvinfo : EIATTR_MERCURY_ISA_VERSION
	.align		4
        /*0030*/ 	.byte	0x03, 0x5f
        /*0032*/ 	.short	0x0101


	//----- nvinfo : EIATTR_VRC_CTA_INIT_COUNT
	.align		4
        /*0034*/ 	.byte	0x02, 0x4a
	.zero		1
	.zero		1


	//----- nvinfo : EIATTR_EXIT_INSTR_OFFSETS
	.align		4
        /*0038*/ 	.byte	0x04, 0x1c
        /*003a*/ 	.short	(.L_547 - .L_546)


	//   ....[0]....
.L_546:
        /*003c*/ 	.word	0x00000010


	//----- nvinfo : EIATTR_CBANK_PARAM_SIZE
	.align		4
.L_547:
        /*0040*/ 	.byte	0x03, 0x19
        /*0042*/ 	.short	0x0010


	//----- nvinfo : EIATTR_PARAM_CBANK
	.align		4
        /*0044*/ 	.byte	0x04, 0x0a
        /*0046*/ 	.short	(.L_549 - .L_548)
	.align		4
.L_548:
        /*0048*/ 	.word	index@(.nv.constant0._Z13kernel_short3P6short3S0_)
        /*004c*/ 	.short	0x0380
        /*004e*/ 	.short	0x0010


	//----- nvinfo : EIATTR_SW_WAR
	.align		4
.L_549:
        /*0050*/ 	.byte	0x04, 0x36
        /*0052*/ 	.short	(.L_551 - .L_550)
.L_550:
        /*0054*/ 	.word	0x00000008
.L_551:


//--------------------- .nv.info._Z13kernel_short2P6short2S0_ --------------------------
	.section	.nv.info._Z13kernel_short2P6short2S0_,"",@"SHT_CUDA_INFO"
	.sectionflags	@""
	.align	4


	//----- nvinfo : EIATTR_CUDA_API_VERSION
	.align		4
        /*0000*/ 	.byte	0x04, 0x37
        /*0002*/ 	.short	(.L_553 - .L_552)
.L_552:
        /*0004*/ 	.word	0x00000082


	//----- nvinfo : EIATTR_KPARAM_INFO
	.align		4
.L_553:
        /*0008*/ 	.byte	0x04, 0x17
        /*000a*/ 	.short	(.L_555 - .L_554)
.L_554:
        /*000c*/ 	.word	0x00000000
        /*0010*/ 	.short	0x0001
        /*0012*/ 	.short	0x0008
        /*0014*/ 	.byte	0x00, 0xf5, 0x21, 0x00


	//----- nvinfo : EIATTR_KPARAM_INFO
	.align		4
.L_555:
        /*0018*/ 	.byte	0x04, 0x17
        /*001a*/ 	.short	(.L_557 - .L_556)
.L_556:
        /*001c*/ 	.word	0x00000000
        /*0020*/ 	.short	0x0000
        /*0022*/ 	.short	0x0000
        /*0024*/ 	.byte	0x00, 0xf5, 0x21, 0x00


	//----- nvinfo : EIATTR_SPARSE_MMA_MASK
	.align		4
.L_557:
        /*0028*/ 	.byte	0x03, 0x50
        /*002a*/ 	.short	0x0000


	//----- nvinfo : EIATTR_MAXREG_COUNT
	.align		4
        /*002c*/ 	.byte	0x03, 0x1b
        /*002e*/ 	.short	0x00ff


	//----- nvinfo : EIATTR_MERCURY_ISA_VERSION
	.align		4
        /*0030*/ 	.byte	0x03, 0x5f
        /*0032*/ 	.short	0x0101


	//----- nvinfo : EIATTR_VRC_CTA_INIT_COUNT
	.align		4
        /*0034*/ 	.byte	0x02, 0x4a
	.zero		1
	.zero		1


	//----- nvinfo : EIATTR_EXIT_INSTR_OFFSETS
	.align		4
        /*0038*/ 	.byte	0x04, 0x1c
        /*003a*/ 	.short	(.L_559 - .L_558)


	//   ....[0]....
.L_558:
        /*003c*/ 	.word	0x00000010


	//----- nvinfo : EIATTR_CBANK_PARAM_SIZE
	.align		4
.L_559:
        /*0040*/ 	.byte	0x03, 0x19
        /*0042*/ 	.short	0x0010


	//----- nvinfo : EIATTR_PARAM_CBANK
	.align		4
        /*0044*/ 	.byte	0x04, 0x0a
        /*0046*/ 	.short	(.L_561 - .L_560)
	.align		4
.L_560:
        /*0048*/ 	.word	index@(.nv.constant0._Z13kernel_short2P6short2S0_)
        /*004c*/ 	.short	0x0380
        /*004e*/ 	.short	0x0010


	//----- nvinfo : EIATTR_SW_WAR
	.align		4
.L_561:
        /*0050*/ 	.byte	0x04, 0x36
        /*0052*/ 	.short	(.L_563 - .L_562)
.L_562:
        /*0054*/ 	.word	0x00000008
.L_563:


//--------------------- .nv.info._Z13kernel_short1P6short1S0_ --------------------------
	.section	.nv.info._Z13kernel_short1P6short1S0_,"",@"SHT_CUDA_INFO"
	.sectionflags	@""
	.align	4


	//----- nvinfo : EIATTR_CUDA_API_VERSION
	.align		4
        /*0000*/ 	.byte	0x04, 0x37
        /*0002*/ 	.short	(.L_565 - .L_564)
.L_564:
        /*0004*/ 	.word	0x00000082


	//----- nvinfo : EIATTR_KPARAM_INFO
	.align		4
.L_565:
        /*0008*/ 	.byte	0x04, 0x17
        /*000a*/ 	.short	(.L_567 - .L_566)
.L_566:
        /*000c*/ 	.word	0x00000000
        /*0010*/ 	.short	0x0001
        /*0012*/ 	.short	0x0008
        /*0014*/ 	.byte	0x00, 0xf5, 0x21, 0x00


	//----- nvinfo : EIATTR_KPARAM_INFO
	.align		4
.L_567:
        /*0018*/ 	.byte	0x04, 0x17
        /*001a*/ 	.short	(.L_569 - .L_568)
.L_568:
        /*001c*/ 	.word	0x00000000
        /*0020*/ 	.short	0x0000
        /*0022*/ 	.short	0x0000
        /*0024*/ 	.byte	0x00, 0xf5, 0x21, 0x00


	//----- nvinfo : EIATTR_SPARSE_MMA_MASK
	.align		4
.L_569:
        /*0028*/ 	.byte	0x03, 0x50
        /*002a*/ 	.short	0x0000


	//----- nvinfo : EIATTR_MAXREG_COUNT
	.align		4
        /*002c*/ 	.byte	0x03, 0x1b
        /*002e*/ 	.short	0x00ff


	//----- nvinfo : EIATTR_MERCURY_ISA_VERSION
	.align		4
        /*0030*/ 	.byte	0x03, 0x5f
        /*0032*/ 	.short	0x0101


	//----- nvinfo : EIATTR_VRC_CTA_INIT_COUNT
	.align		4
        /*0034*/ 	.byte	0x02, 0x4a
	.zero		1
	.zero		1


	//----- nvinfo : EIATTR_EXIT_INSTR_OFFSETS
	.align		4
        /*0038*/ 	.byte	0x04, 0x1c
        /*003a*/ 	.short	(.L_571 - .L_570)


	//   ....[0]....
.L_570:
        /*003c*/ 	.word	0x00000010


	//----- nvinfo : EIATTR_CBANK_PARAM_SIZE
	.align		4
.L_571:
        /*0040*/ 	.byte	0x03, 0x19
        /*0042*/ 	.short	0x0010


	//----- nvinfo : EIATTR_PARAM_CBANK
	.align		4
        /*0044*/ 	.byte	0x04, 0x0a
        /*0046*/ 	.short	(.L_573 - .L_572)
	.align		4
.L_572:
        /*0048*/ 	.word	index@(.nv.constant0._Z13kernel_short1P6short1S0_)
        /*004c*/ 	.short	0x0380
        /*004e*/ 	.short	0x0010


	//----- nvinfo : EIATTR_SW_WAR
	.align		4
.L_573:
        /*0050*/ 	.byte	0x04, 0x36
        /*0052*/ 	.short	(.L_575 - .L_574)
.L_574:
        /*0054*/ 	.word	0x00000008
.L_575:


//--------------------- .nv.info._Z16kernel_longlong4P9longlong4S0_ --------------------------
	.section	.nv.info._Z16kernel_longlong4P9longlong4S0_,"",@"SHT_CUDA_INFO"
	.sectionflags	@""
	.align	4


	//----- nvinfo : EIATTR_CUDA_API_VERSION
	.align		4
        /*0000*/ 	.byte	0x04, 0x37
        /*0002*/ 	.short	(.L_577 - .L_576)
.L_576:
        /*0004*/ 	.word	0x00000082


	//----- nvinfo : EIATTR_KPARAM_INFO
	.align		4
.L_577:
        /*0008*/ 	.byte	0x04, 0x17
        /*000a*/ 	.short	(.L_579 - .L_578)
.L_578:
        /*000c*/ 	.word	0x00000000
        /*0010*/ 	.short	0x0001
        /*0012*/ 	.short	0x0008
        /*0014*/ 	.byte	0x00, 0xf5, 0x21, 0x00


	//----- nvinfo : EIATTR_KPARAM_INFO
	.align		4
.L_579:
        /*0018*/ 	.byte	0x04, 0x17
        /*001a*/ 	.short	(.L_581 - .L_580)
.L_580:
        /*001c*/ 	.word	0x00000000
        /*0020*/ 	.short	0x0000
        /*0022*/ 	.short	0x0000
        /*0024*/ 	.byte	0x00, 0xf5, 0x21, 0x00


	//----- nvinfo : EIATTR_SPARSE_MMA_MASK
	.align		4
.L_581:
        /*0028*/ 	.byte	0x03, 0x50
        /*002a*/ 	.short	0x0000


	//----- nvinfo : EIATTR_MAXREG_COUNT
	.align		4
        /*002c*/ 	.byte	0x03, 0x1b
        /*002e*/ 	.short	0x00ff


	//----- nvinfo : EIATTR_MERCURY_ISA_VERSION
	.align		4
        /*0030*/ 	.byte	0x03, 0x5f
        /*0032*/ 	.short	0x0101


	//----- nvinfo : EIATTR_VRC_CTA_INIT_COUNT
	.align		4
        /*0034*/ 	.byte	0x02, 0x4a
	.zero		1
	.zero		1


	//----- nvinfo : EIATTR_EXIT_INSTR_OFFSETS
	.align		4
        /*0038*/ 	.byte	0x04, 0x1c
        /*003a*/ 	.short	(.L_583 - .L_582)


	//   ....[0]....
.L_582:
        /*003c*/ 	.word	0x00000010


	//----- nvinfo : EIATTR_CBANK_PARAM_SIZE
	.align		4
.L_583:
        /*0040*/ 	.byte	0x03, 0x19
        /*0042*/ 	.short	0x0010


	//----- nvinfo : EIATTR_PARAM_CBANK
	.align		4
        /*0044*/ 	.byte	0x04, 0x0a
        /*0046*/ 	.short	(.L_585 - .L_584)
	.align		4
.L_584:
        /*0048*/ 	.word	index@(.nv.constant0._Z16kernel_longlong4P9longlong4S0_)
        /*004c*/ 	.short	0x0380
        /*004e*/ 	.short	0x0010


	//----- nvinfo : EIATTR_SW_WAR
	.align		4
.L_585:
        /*0050*/ 	.byte	0x04, 0x36
        /*0052*/ 	.short	(.L_587 - .L_586)
.L_586:
        /*0054*/ 	.word	0x00000008
.L_587:


//--------------------- .nv.info._Z16kernel_longlong3P9longlong3S0_ --------------------------
	.section	.nv.info._Z16kernel_longlong3P9longlong3S0_,"",@"SHT_CUDA_INFO"
	.sectionflags	@""
	.align	4


	//----- nvinfo : EIATTR_CUDA_API_VERSION
	.align		4
        /*0000*/ 	.byte	0x04, 0x37
        /*0002*/ 	.short	(.L_589 - .L_588)
.L_588:
        /*0004*/ 	.word	0x00000082


	//----- nvinfo : EIATTR_KPARAM_INFO
	.align		4
.L_589:
        /*0008*/ 	.byte	0x04, 0x17
        /*000a*/ 	.short	(.L_591 - .L_590)
.L_590:
        /*000c*/ 	.word	0x00000000
        /*0010*/ 	.short	0x0001
        /*0012*/ 	.short	0x0008
        /*0014*/ 	.byte	0x00, 0xf5, 0x21, 0x00


	//----- nvinfo : EIATTR_KPARAM_INFO
	.align		4
.L_591:
        /*0018*/ 	.byte	0x04, 0x17
        /*001a*/ 	.short	(.L_593 - .L_592)
.L_592:
        /*001c*/ 	.word	0x00000000
        /*0020*/ 	.short	0x0000
        /*0022*/ 	.short	0x0000
        /*0024*/ 	.byte	0x00, 0xf5, 0x21, 0x00


	//----- nvinfo : EIATTR_SPARSE_MMA_MASK
	.align		4
.L_593:
        /*0028*/ 	.byte	0x03, 0x50
        /*002a*/ 	.short	0x0000


	//----- nvinfo : EIATTR_MAXREG_COUNT
	.align		4
        /*002c*/ 	.byte	0x03, 0x1b
        /*002e*/ 	.short	0x00ff


	//----- nvinfo : EIATTR_MERCURY_ISA_VERSION
	.align		4
        /*0030*/ 	.byte	0x03, 0x5f
        /*0032*/ 	.short	0x0101


	//----- nvinfo : EIATTR_VRC_CTA_INIT_COUNT
	.align		4
        /*0034*/ 	.byte	0x02, 0x4a
	.zero		1
	.zero		1


	//----- nvinfo : EIATTR_EXIT_INSTR_OFFSETS
	.align		4
        /*0038*/ 	.byte	0x04, 0x1c
        /*003a*/ 	.short	(.L_595 - .L_594)


	//   ....[0]....
.L_594:
        /*003c*/ 	.word	0x00000010


	//----- nvinfo : EIATTR_CBANK_PARAM_SIZE
	.align		4
.L_595:
        /*0040*/ 	.byte	0x03, 0x19
        /*0042*/ 	.short	0x0010


	//----- nvinfo : EIATTR_PARAM_CBANK
	.align		4
        /*0044*/ 	.byte	0x04, 0x0a
        /*0046*/ 	.short	(.L_597 - .L_596)
	.align		4
.L_596:
        /*0048*/ 	.word	index@(.nv.constant0._Z16kernel_longlong3P9longlong3S0_)
        /*004c*/ 	.short	0x0380
        /*004e*/ 	.short	0x0010


	//----- nvinfo : EIATTR_SW_WAR
	.align		4
.L_597:
        /*0050*/ 	.byte	0x04, 0x36
        /*0052*/ 	.short	(.L_599 - .L_598)
.L_598:
        /*0054*/ 	.word	0x00000008
.L_599:


//--------------------- .nv.info._Z16kernel_longlong2P9longlong2S0_ --------------------------
	.section	.nv.info._Z16kernel_longlong2P9longlong2S0_,"",@"SHT_CUDA_INFO"
	.sectionflags	@""
	.align	4


	//----- nvinfo : EIATTR_CUDA_API_VERSION
	.align		4
        /*0000*/ 	.byte	0x04, 0x37
        /*0002*/ 	.short	(.L_601 - .L_600)
.L_600:
        /*0004*/ 	.word	0x00000082


	//----- nvinfo : EIATTR_KPARAM_INFO
	.align		4
.L_601:
        /*0008*/ 	.byte	0x04, 0x17
        /*000a*/ 	.short	(.L_603 - .L_602)
.L_602:
        /*000c*/ 	.word	0x00000000
        /*0010*/ 	.short	0x0001
        /*0012*/ 	.short	0x0008
        /*0014*/ 	.byte	0x00, 0xf5, 0x21, 0x00


	//----- nvinfo : EIATTR_KPARAM_INFO
	.align		4
.L_603:
        /*0018*/ 	.byte	0x04, 0x17
        /*001a*/ 	.short	(.L_605 - .L_604)
.L_604:
        /*001c*/ 	.word	0x00000000
        /*0020*/ 	.short	0x0000
        /*0022*/ 	.short	0x0000
        /*0024*/ 	.byte	0x00, 0xf5, 0x21, 0x00


	//----- nvinfo : EIATTR_SPARSE_MMA_MASK
	.align		4
.L_605:
        /*0028*/ 	.byte	0x03, 0x50
        /*002a*/ 	.short	0x0000


	//----- nvinfo : EIATTR_MAXREG_COUNT
	.align		4
        /*002c*/ 	.byte	0x03, 0x1b
        /*002e*/ 	.short	0x00ff


	//----- nvinfo : EIATTR_MERCURY_ISA_VERSION
	.align		4
        /*0030*/ 	.byte	0x03, 0x5f
        /*0032*/ 	.short	0x0101


	//----- nvinfo : EIATTR_VRC_CTA_INIT_COUNT
	.align		4
        /*0034*/ 	.byte	0x02, 0x4a
	.zero		1
	.zero		1


	//----- nvinfo : EIATTR_EXIT_INSTR_OFFSETS
	.align		4
        /*0038*/ 	.byte	0x04, 0x1c
        /*003a*/ 	.short	(.L_607 - .L_606)


	//   ....[0]....
.L_606:
        /*003c*/ 	.word	0x00000010


	//----- nvinfo : EIATTR_CBANK_PARAM_SIZE
	.align		4
.L_607:
        /*0040*/ 	.byte	0x03, 0x19
        /*0042*/ 	.short	0x0010


	//----- nvinfo : EIATTR_PARAM_CBANK
	.align		4
        /*0044*/ 	.byte	0x04, 0x0a
        /*0046*/ 	.short	(.L_609 - .L_608)
	.align		4
.L_608:
        /*0048*/ 	.word	index@(.nv.constant0._Z16kernel_longlong2P9longlong2S0_)
        /*004c*/ 	.short	0x0380
        /*004e*/ 	.short	0x0010


	//----- nvinfo : EIATTR_SW_WAR
	.align		4
.L_609:
        /*0050*/ 	.byte	0x04, 0x36
        /*0052*/ 	.short	(.L_611 - .L_610)
.L_610:
        /*0054*/ 	.word	0x00000008
.L_611:


//--------------------- .nv.info._Z16kernel_longlong1P9longlong1S0_ --------------------------
	.section	.nv.info._Z16kernel_longlong1P9longlong1S0_,"",@"SHT_CUDA_INFO"
	.sectionflags	@""
	.align	4


	//----- nvinfo : EIATTR_CUDA_API_VERSION
	.align		4
        /*0000*/ 	.byte	0x04, 0x37
        /*0002*/ 	.short	(.L_613 - .L_612)
.L_612:
        /*0004*/ 	.word	0x00000082


	//----- nvinfo : EIATTR_KPARAM_INFO
	.align		4
.L_613:
        /*0008*/ 	.byte	0x04, 0x17
        /*000a*/ 	.short	(.L_615 - .L_614)
.L_614:
        /*000c*/ 	.word	0x00000000
        /*0010*/ 	.short	0x0001
        /*0012*/ 	.short	0x0008
        /*0014*/ 	.byte	0x00, 0xf5, 0x21, 0x00


	//----- nvinfo : EIATTR_KPARAM_INFO
	.align		4
.L_615:
        /*0018*/ 	.byte	0x04, 0x17
        /*001a*/ 	.short	(.L_617 - .L_616)
.L_616:
        /*001c*/ 	.word	0x00000000
        /*0020*/ 	.short	0x0000
        /*0022*/ 	.short	0x0000
        /*0024*/ 	.byte	0x00, 0xf5, 0x21, 0x00


	//----- nvinfo : EIATTR_SPARSE_MMA_MASK
	.align		4
.L_617:
        /*0028*/ 	.byte	0x03, 0x50
        /*002a*/ 	.short	0x0000


	//----- nvinfo : EIATTR_MAXREG_COUNT
	.align		4
        /*002c*/ 	.byte	0x03, 0x1b
        /*002e*/ 	.short	0x00ff


	//----- nvinfo : EIATTR_MERCURY_ISA_VERSION
	.align		4
        /*0030*/ 	.byte	0x03, 0x5f
        /*0032*/ 	.short	0x0101


	//----- nvinfo : EIATTR_VRC_CTA_INIT_COUNT
	.align		4
        /*0034*/ 	.byte	0x02, 0x4a
	.zero		1
	.zero		1


	//----- nvinfo : EIATTR_EXIT_INSTR_OFFSETS
	.align		4
        /*0038*/ 	.byte	0x04, 0x1c
        /*003a*/ 	.short	(.L_619 - .L_618)


	//   ....[0]....
.L_618:
        /*003c*/ 	.word	0x00000010


	//----- nvinfo : EIATTR_CBANK_PARAM_SIZE
	.align		4
.L_619:
        /*0040*/ 	.byte	0x03, 0x19
        /*0042*/ 	.short	0x0010


	//----- nvinfo : EIATTR_PARAM_CBANK
	.align		4
        /*0044*/ 	.byte	0x04, 0x0a
        /*0046*/ 	.short	(.L_621 - .L_620)
	.align		4
.L_620:
        /*0048*/ 	.word	index@(.nv.constant0._Z16kernel_longlong1P9longlong1S0_)
        /*004c*/ 	.short	0x0380
        /*004e*/ 	.short	0x0010


	//----- nvinfo : EIATTR_SW_WAR
	.align		4
.L_621:
        /*0050*/ 	.byte	0x04, 0x36
        /*0052*/ 	.short	(.L_623 - .L_622)
.L_622:
        /*0054*/ 	.word	0x00000008
.L_623:


//--------------------- .nv.info._Z12kernel_long4P5long4S0_ --------------------------
	.section	.nv.info._Z12kernel_long4P5long4S0_,"",@"SHT_CUDA_INFO"
	.sectionflags	@""
	.align	4


	//----- nvinfo : EIATTR_CUDA_API_VERSION
	.align		4
        /*0000*/ 	.byte	0x04, 0x37
        /*0002*/ 	.short	(.L_625 - .L_624)
.L_624:
        /*0004*/ 	.word	0x00000082


	//----- nvinfo : EIATTR_KPARAM_INFO
	.align		4
.L_625:
        /*0008*/ 	.byte	0x04, 0x17
        /*000a*/ 	.short	(.L_627 - .L_626)
.L_626:
        /*000c*/ 	.word	0x00000000
        /*0010*/ 	.short	0x0001
        /*0012*/ 	.short	0x0008
        /*0014*/ 	.byte	0x00, 0xf5, 0x21, 0x00


	//----- nvinfo : EIATTR_KPARAM_INFO
	.align		4
.L_627:
        /*0018*/ 	.byte	0x04, 0x17
        /*001a*/ 	.short	(.L_629 - .L_628)
.L_628:
        /*001c*/ 	.word	0x00000000
        /*0020*/ 	.short	0x0000
        /*0022*/ 	.short	0x0000
        /*0024*/ 	.byte	0x00, 0xf5, 0x21, 0x00


	//----- nvinfo : EIATTR_SPARSE_MMA_MASK
	.align		4
.L_629:
        /*0028*/ 	.byte	0x03, 0x50
        /*002a*/ 	.short	0x0000


	//----- nvinfo : EIATTR_MAXREG_COUNT
	.align		4
        /*002c*/ 	.byte	0x03, 0x1b
        /*002e*/ 	.short	0x00ff


	//----- nvinfo : EIATTR_MERCURY_ISA_VERSION
	.align		4
        /*0030*/ 	.byte	0x03, 0x5f
        /*0032*/ 	.short	0x0101


	//----- nvinfo : EIATTR_VRC_CTA_INIT_COUNT
	.align		4
        /*0034*/ 	.byte	0x02, 0x4a
	.zero		1
	.zero		1


	//----- nvinfo : EIATTR_EXIT_INSTR_OFFSETS
	.align		4
        /*0038*/ 	.byte	0x04, 0x1c
        /*003a*/ 	.short	(.L_631 - .L_630)


	//   ....[0]....
.L_630:
        /*003c*/ 	.word	0x00000010


	//----- nvinfo : EIATTR_CBANK_PARAM_SIZE
	.align		4
.L_631:
        /*0040*/ 	.byte	0x03, 0x19
        /*0042*/ 	.short	0x0010


	//----- nvinfo : EIATTR_PARAM_CBANK
	.align		4
        /*0044*/ 	.byte	0x04, 0x0a
        /*0046*/ 	.short	(.L_633 - .L_632)
	.align		4
.L_632:
        /*0048*/ 	.word	index@(.nv.constant0._Z12kernel_long4P5long4S0_)
        /*004c*/ 	.short	0x0380
        /*004e*/ 	.short	0x0010


	//----- nvinfo : EIATTR_SW_WAR
	.align		4
.L_633:
        /*0050*/ 	.byte	0x04, 0x36
        /*0052*/ 	.short	(.L_635 - .L_634)
.L_634:
        /*0054*/ 	.word	0x00000008
.L_635:


//--------------------- .nv.info._Z12kernel_long3P5long3S0_ --------------------------
	.section	.nv.info._Z12kernel_long3P5long3S0_,"",@"SHT_CUDA_INFO"
	.sectionflags	@""
	.align	4


	//----- nvinfo : EIATTR_CUDA_API_VERSION
	.align		4
        /*0000*/ 	.byte	0x04, 0x37
        /*0002*/ 	.short	(.L_637 - .L_636)
.L_636:
        /*0004*/ 	.word	0x00000082


	//----- nvinfo : EIATTR_KPARAM_INFO
	.align		4
.L_637:
        /*0008*/ 	.byte	0x04, 0x17
        /*000a*/ 	.short	(.L_639 - .L_638)
.L_638:
        /*000c*/ 	.word	0x00000000
        /*0010*/ 	.short	0x0001
        /*0012*/ 	.short	0x0008
        /*0014*/ 	.byte	0x00, 0xf5, 0x21, 0x00


	//----- nvinfo : EIATTR_KPARAM_INFO
	.align		4
.L_639:
        /*0018*/ 	.byte	0x04, 0x17
        /*001a*/ 	.short	(.L_641 - .L_640)
.L_640:
        /*001c*/ 	.word	0x00000000
        /*0020*/ 	.short	0x0000
        /*0022*/ 	.short	0x0000
        /*0024*/ 	.byte	0x00, 0xf5, 0x21, 0x00


	//----- nvinfo : EIATTR_SPARSE_MMA_MASK
	.align		4
.L_641:
        /*0028*/ 	.byte	0x03, 0x50
        /*002a*/ 	.short	0x0000


	//----- nvinfo : EIATTR_MAXREG_COUNT
	.align		4
        /*002c*/ 	.byte	0x03, 0x1b
        /*002e*/ 	.short	0x00ff


	//----- nvinfo : EIATTR_MERCURY_ISA_VERSION
	.align		4
        /*0030*/ 	.byte	0x03, 0x5f
        /*0032*/ 	.short	0x0101


	//----- nvinfo : EIATTR_VRC_CTA_INIT_COUNT
	.align		4
        /*0034*/ 	.byte	0x02, 0x4a
	.zero		1
	.zero		1


	//----- nvinfo : EIATTR_EXIT_INSTR_OFFSETS
	.align		4
        /*0038*/ 	.byte	0x04, 0x1c
        /*003a*/ 	.short	(.L_643 - .L_642)


	//   ....[0]....
.L_642:
        /*003c*/ 	.word	0x00000010


	//----- nvinfo : EIATTR_CBANK_PARAM_SIZE
	.align		4
.L_643:
        /*0040*/ 	.byte	0x03, 0x19
        /*0042*/ 	.short	0x0010


	//----- nvinfo : EIATTR_PARAM_CBANK
	.align		4
        /*0044*/ 	.byte	0x04, 0x0a
        /*0046*/ 	.short	(.L_645 - .L_644)
	.align		4
.L_644:
        /*0048*/ 	.word	index@(.nv.constant0._Z12kernel_long3P5long3S0_)
        /*004c*/ 	.short	0x0380
        /*004e*/ 	.short	0x0010


	//----- nvinfo : EIATTR_SW_WAR
	.align		4
.L_645:
        /*0050*/ 	.byte	0x04, 0x36
        /*0052*/ 	.short	(.L_647 - .L_646)
.L_646:
        /*0054*/ 	.word	0x00000008
.L_647:


//--------------------- .nv.info._Z12kernel_long2P5long2S0_ --------------------------
	.section	.nv.info._Z12kernel_long2P5long2S0_,"",@"SHT_CUDA_INFO"
	.sectionflags	@""
	.align	4


	//----- nvinfo : EIATTR_CUDA_API_VERSION
	.align		4
        /*0000*/ 	.byte	0x04, 0x37
        /*0002*/ 	.short	(.L_649 - .L_648)
.L_648:
        /*0004*/ 	.word	0x00000082


	//----- nvinfo : EIATTR_KPARAM_INFO
	.align		4
.L_649:
        /*0008*/ 	.byte	0x04, 0x17
        /*000a*/ 	.short	(.L_651 - .L_650)
.L_650:
        /*000c*/ 	.word	0x00000000
        /*0010*/ 	.short	0x0001
        /*0012*/ 	.short	0x0008
        /*0014*/ 	.byte	0x00, 0xf5, 0x21, 0x00


	//----- nvinfo : EIATTR_KPARAM_INFO
	.align		4
.L_651:
        /*0018*/ 	.byte	0x04, 0x17
        /*001a*/ 	.short	(.L_653 - .L_652)
.L_652:
        /*001c*/ 	.word	0x00000000
        /*0020*/ 	.short	0x0000
        /*0022*/ 	.short	0x0000
        /*0024*/ 	.byte	0x00, 0xf5, 0x21, 0x00


	//----- nvinfo : EIATTR_SPARSE_MMA_MASK
	.align		4
.L_653:
        /*0028*/ 	.byte	0x03, 0x50
        /*002a*/ 	.short	0x0000


	//----- nvinfo : EIATTR_MAXREG_COUNT
	.align		4
        /*002c*/ 	.byte	0x03, 0x1b
        /*002e*/ 	.short	0x00ff


	//----- nvinfo : EIATTR_MERCURY_ISA_VERSION
	.align		4
        /*0030*/ 	.byte	0x03, 0x5f
        /*0032*/ 	.short	0x0101


	//----- nvinfo : EIATTR_VRC_CTA_INIT_COUNT
	.align		4
        /*0034*/ 	.byte	0x02, 0x4a
	.zero		1
	.zero		1


	//----- nvinfo : EIATTR_EXIT_INSTR_OFFSETS
	.align		4
        /*0038*/ 	.byte	0x04, 0x1c
        /*003a*/ 	.short	(.L_655 - .L_654)


	//   ....[0]....
.L_654:
        /*003c*/ 	.word	0x00000010


	//----- nvinfo : EIATTR_CBANK_PARAM_SIZE
	.align		4
.L_655:
        /*0040*/ 	.byte	0x03, 0x19
        /*0042*/ 	.short	0x0010


	//----- nvinfo : EIATTR_PARAM_CBANK
	.align		4
        /*0044*/ 	.byte	0x04, 0x0a
        /*0046*/ 	.short	(.L_657 - .L_656)
	.align		4
.L_656:
        /*0048*/ 	.word	index@(.nv.constant0._Z12kernel_long2P5long2S0_)
        /*004c*/ 	.short	0x0380
        /*004e*/ 	.short	0x0010


	//----- nvinfo : EIATTR_SW_WAR
	.align		4
.L_657:
        /*0050*/ 	.byte	0x04, 0x36
        /*0052*/ 	.short	(.L_659 - .L_658)
.L_658:
        /*0054*/ 	.word	0x00000008
.L_659:


//--------------------- .nv.info._Z12kernel_long1P5long1S0_ --------------------------
	.section	.nv.info._Z12kernel_long1P5long1S0_,"",@"SHT_CUDA_INFO"
	.sectionflags	@""
	.align	4


	//----- nvinfo : EIATTR_CUDA_API_VERSION
	.align		4
        /*0000*/ 	.byte	0x04, 0x37
        /*0002*/ 	.short	(.L_661 - .L_660)
.L_660:
        /*0004*/ 	.word	0x00000082


	//----- nvinfo : EIATTR_KPARAM_INFO
	.align		4
.L_661:
        /*0008*/ 	.byte	0x04, 0x17
        /*000a*/ 	.short	(.L_663 - .L_662)
.L_662:
        /*000c*/ 	.word	0x00000000
        /*0010*/ 	.short	0x0001
        /*0012*/ 	.short	0x0008
        /*0014*/ 	.byte	0x00, 0xf5, 0x21, 0x00


	//----- nvinfo : EIATTR_KPARAM_INFO
	.align		4
.L_663:
        /*0018*/ 	.byte	0x04, 0x17
        /*001a*/ 	.short	(.L_665 - .L_664)
.L_664:
        /*001c*/ 	.word	0x00000000
        /*0020*/ 	.short	0x0000
        /*0022*/ 	.short	0x0000
        /*0024*/ 	.byte	0x00, 0xf5, 0x21, 0x00


	//----- nvinfo : EIATTR_SPARSE_MMA_MASK
	.align		4
.L_665:
        /*0028*/ 	.byte	0x03, 0x50
        /*002a*/ 	.short	0x0000


	//----- nvinfo : EIATTR_MAXREG_COUNT
	.align		4
        /*002c*/ 	.byte	0x03, 0x1b
        /*002e*/ 	.short	0x00ff


	//----- nvinfo : EIATTR_MERCURY_ISA_VERSION
	.align		4
        /*0030*/ 	.byte	0x03, 0x5f
        /*0032*/ 	.short	0x0101


	//----- nvinfo : EIATTR_VRC_CTA_INIT_COUNT
	.align		4
        /*0034*/ 	.byte	0x02, 0x4a
	.zero		1
	.zero		1


	//----- nvinfo : EIATTR_EXIT_INSTR_OFFSETS
	.align		4
        /*0038*/ 	.byte	0x04, 0x1c
        /*003a*/ 	.short	(.L_667 - .L_666)


	//   ....[0]....
.L_666:
        /*003c*/ 	.word	0x00000010


	//----- nvinfo : EIATTR_CBANK_PARAM_SIZE
	.align		4
.L_667:
        /*0040*/ 	.byte	0x03, 0x19
        /*0042*/ 	.short	0x0010


	//----- nvinfo : EIATTR_PARAM_CBANK
	.align		4
        /*0044*/ 	.byte	0x04, 0x0a
        /*0046*/ 	.short	(.L_669 - .L_668)
	.align		4
.L_668:
        /*0048*/ 	.word	index@(.nv.constant0._Z12kernel_long1P5long1S0_)
        /*004c*/ 	.short	0x0380
        /*004e*/ 	.short	0x0010


	//----- nvinfo : EIATTR_SW_WAR
	.align		4
.L_669:
        /*0050*/ 	.byte	0x04, 0x36
        /*0052*/ 	.short	(.L_671 - .L_670)
.L_670:
        /*0054*/ 	.word	0x00000008
.L_671:


//--------------------- .nv.info._Z11kernel_int4P4int4S0_ --------------------------
	.section	.nv.info._Z11kernel_int4P4int4S0_,"",@"SHT_CUDA_INFO"
	.sectionflags	@""
	.align	4


	//----- nvinfo : EIATTR_CUDA_API_VERSION
	.align		4
        /*0000*/ 	.byte	0x04, 0x37
        /*0002*/ 	.short	(.L_673 - .L_672)
.L_672:
        /*0004*/ 	.word	0x00000082


	//----- nvinfo : EIATTR_KPARAM_INFO
	.align		4
.L_673:
        /*0008*/ 	.byte	0x04, 0x17
        /*000a*/ 	.short	(.L_675 - .L_674)
.L_674:
        /*000c*/ 	.word	0x00000000
        /*0010*/ 	.short	0x0001
        /*0012*/ 	.short	0x0008
        /*0014*/ 	.byte	0x00, 0xf5, 0x21, 0x00


	//----- nvinfo : EIATTR_KPARAM_INFO
	.align		4
.L_675:
        /*0018*/ 	.byte	0x04, 0x17
        /*001a*/ 	.short	(.L_677 - .L_676)
.L_676:
        /*001c*/ 	.word	0x00000000
        /*0020*/ 	.short	0x0000
        /*0022*/ 	.short	0x0000
        /*0024*/ 	.byte	0x00, 0xf5, 0x21, 0x00


	//----- nvinfo : EIATTR_SPARSE_MMA_MASK
	.align		4
.L_677:
        /*0028*/ 	.byte	0x03, 0x50
        /*002a*/ 	.short	0x0000


	//----- nvinfo : EIATTR_MAXREG_COUNT
	.align		4
        /*002c*/ 	.byte	0x03, 0x1b
        /*002e*/ 	.short	0x00ff


	//----- nvinfo : EIATTR_MERCURY_ISA_VERSION
	.align		4
        /*0030*/ 	.byte	0x03, 0x5f
        /*0032*/ 	.short	0x0101


	//----- nvinfo : EIATTR_VRC_CTA_INIT_COUNT
	.align		4
        /*0034*/ 	.byte	0x02, 0x4a
	.zero		1
	.zero		1


	//----- nvinfo : EIATTR_EXIT_INSTR_OFFSETS
	.align		4
        /*0038*/ 	.byte	0x04, 0x1c
        /*003a*/ 	.short	(.L_679 - .L_678)


	//   ....[0]....
.L_678:
        /*003c*/ 	.word	0x00000010


	//----- nvinfo : EIATTR_CBANK_PARAM_SIZE
	.align		4
.L_679:
        /*0040*/ 	.byte	0x03, 0x19
        /*0042*/ 	.short	0x0010


	//----- nvinfo : EIATTR_PARAM_CBANK
	.align		4
        /*0044*/ 	.byte	0x04, 0x0a
        /*0046*/ 	.short	(.L_681 - .L_680)
	.align		4
.L_680:
        /*0048*/ 	.word	index@(.nv.constant0._Z11kernel_int4P4int4S0_)
        /*004c*/ 	.short	0x0380
        /*004e*/ 	.short	0x0010


	//----- nvinfo : EIATTR_SW_WAR
	.align		4
.L_681:
        /*0050*/ 	.byte	0x04, 0x36
        /*0052*/ 	.short	(.L_683 - .L_682)
.L_682:
        /*0054*/ 	.word	0x00000008
.L_683:


//--------------------- .nv.info._Z11kernel_int3P4int3S0_ --------------------------
	.section	.nv.info._Z11kernel_int3P4int3S0_,"",@"SHT_CUDA_INFO"
	.sectionflags	@""
	.align	4


	//----- nvinfo : EIATTR_CUDA_API_VERSION
	.align		4
        /*0000*/ 	.byte	0x04, 0x37
        /*0002*/ 	.short	(.L_685 - .L_684)
.L_684:
        /*0004*/ 	.word	0x00000082


	//----- nvinfo : EIATTR_KPARAM_INFO
	.align		4
.L_685:
        /*0008*/ 	.byte	0x04, 0x17
        /*000a*/ 	.short	(.L_687 - .L_686)
.L_686:
        /*000c*/ 	.word	0x00000000
        /*0010*/ 	.short	0x0001
        /*0012*/ 	.short	0x0008
        /*0014*/ 	.byte	0x00, 0xf5, 0x21, 0x00


	//----- nvinfo : EIATTR_KPARAM_INFO
	.align		4
.L_687:
        /*0018*/ 	.byte	0x04, 0x17
        /*001a*/ 	.short	(.L_689 - .L_688)
.L_688:
        /*001c*/ 	.word	0x00000000
        /*0020*/ 	.short	0x0000
        /*0022*/ 	.short	0x0000
        /*0024*/ 	.byte	0x00, 0xf5, 0x21, 0x00


	//----- nvinfo : EIATTR_SPARSE_MMA_MASK
	.align		4
.L_689:
        /*0028*/ 	.byte	0x03, 0x50
        /*002a*/ 	.short	0x0000


	//----- nvinfo : EIATTR_MAXREG_COUNT
	.align		4
        /*002c*/ 	.byte	0x03, 0x1b
        /*002e*/ 	.short	0x00ff


	//----- nvinfo : EIATTR_MERCURY_ISA_VERSION
	.align		4
        /*0030*/ 	.byte	0x03, 0x5f
        /*0032*/ 	.short	0x0101


	//----- nvinfo : EIATTR_VRC_CTA_INIT_COUNT
	.align		4
        /*0034*/ 	.byte	0x02, 0x4a
	.zero		1
	.zero		1


	//----- nvinfo : EIATTR_EXIT_INSTR_OFFSETS
	.align		4
        /*0038*/ 	.byte	0x04, 0x1c
        /*003a*/ 	.short	(.L_691 - .L_690)


	//   ....[0]....
.L_690:
        /*003c*/ 	.word	0x00000010


	//----- nvinfo : EIATTR_CBANK_PARAM_SIZE
	.align		4
.L_691:
        /*0040*/ 	.byte	0x03, 0x19
        /*0042*/ 	.short	0x0010


	//----- nvinfo : EIATTR_PARAM_CBANK
	.align		4
        /*0044*/ 	.byte	0x04, 0x0a
        /*0046*/ 	.short	(.L_693 - .L_692)
	.align		4
.L_692:
        /*0048*/ 	.word	index@(.nv.constant0._Z11kernel_int3P4int3S0_)
        /*004c*/ 	.short	0x0380
        /*004e*/ 	.short	0x0010


	//----- nvinfo : EIATTR_SW_WAR
	.align		4
.L_693:
        /*0050*/ 	.byte	0x04, 0x36
        /*0052*/ 	.short	(.L_695 - .L_694)
.L_694:
        /*0054*/ 	.word	0x00000008
.L_695:


//--------------------- .nv.info._Z11kernel_int2P4int2S0_ --------------------------
	.section	.nv.info._Z11kernel_int2P4int2S0_,"",@"SHT_CUDA_INFO"
	.sectionflags	@""
	.align	4


	//----- nvinfo : EIATTR_CUDA_API_VERSION
	.align		4
        /*0000*/ 	.byte	0x04, 0x37
        /*0002*/ 	.short	(.L_697 - .L_696)
.L_696:
        /*0004*/ 	.word	0x00000082


	//----- nvinfo : EIATTR_KPARAM_INFO
	.align		4
.L_697:
        /*0008*/ 	.byte	0x04, 0x17
        /*000a*/ 	.short	(.L_699 - .L_698)
.L_698:
        /*000c*/ 	.word	0x00000000
        /*0010*/ 	.short	0x0001
        /*0012*/ 	.short	0x0008
        /*0014*/ 	.byte	0x00, 0xf5, 0x21, 0x00


	//----- nvinfo : EIATTR_KPARAM_INFO
	.align		4
.L_699:
        /*0018*/ 	.byte	0x04, 0x17
        /*001a*/ 	.short	(.L_701 - .L_700)
.L_700:
        /*001c*/ 	.word	0x00000000
        /*0020*/ 	.short	0x0000
        /*0022*/ 	.short	0x0000
        /*0024*/ 	.byte	0x00, 0xf5, 0x21, 0x00


	//----- nvinfo : EIATTR_SPARSE_MMA_MASK
	.align		4
.L_701:
        /*0028*/ 	.byte	0x03, 0x50
        /*002a*/ 	.short	0x0000


	//----- nvinfo : EIATTR_MAXREG_COUNT
	.align		4
        /*002c*/ 	.byte	0x03, 0x1b
        /*002e*/ 	.short	0x00ff


	//----- nvinfo : EIATTR_MERCURY_ISA_VERSION
	.align		4
        /*0030*/ 	.byte	0x03, 0x5f
        /*0032*/ 	.short	0x0101


	//----- nvinfo : EIATTR_VRC_CTA_INIT_COUNT
	.align		4
        /*0034*/ 	.byte	0x02, 0x4a
	.zero		1
	.zero		1


	//----- nvinfo : EIATTR_EXIT_INSTR_OFFSETS
	.align		4
        /*0038*/ 	.byte	0x04, 0x1c
        /*003a*/ 	.short	(.L_703 - .L_702)


	//   ....[0]....
.L_702:
        /*003c*/ 	.word	0x00000010


	//----- nvinfo : EIATTR_CBANK_PARAM_SIZE
	.align		4
.L_703:
        /*0040*/ 	.byte	0x03, 0x19
        /*0042*/ 	.short	0x0010


	//----- nvinfo : EIATTR_PARAM_CBANK
	.align		4
        /*0044*/ 	.byte	0x04, 0x0a
        /*0046*/ 	.short	(.L_705 - .L_704)
	.align		4
.L_704:
        /*0048*/ 	.word	index@(.nv.constant0._Z11kernel_int2P4int2S0_)
        /*004c*/ 	.short	0x0380
        /*004e*/ 	.short	0x0010


	//----- nvinfo : EIATTR_SW_WAR
	.align		4
.L_705:
        /*0050*/ 	.byte	0x04, 0x36
        /*0052*/ 	.short	(.L_707 - .L_706)
.L_706:
        /*0054*/ 	.word	0x00000008
.L_707:


//--------------------- .nv.info._Z11kernel_int1P4int1S0_ --------------------------
	.section	.nv.info._Z11kernel_int1P4int1S0_,"",@"SHT_CUDA_INFO"
	.sectionflags	@""
	.align	4


	//----- nvinfo : EIATTR_CUDA_API_VERSION
	.align		4
        /*0000*/ 	.byte	0x04, 0x37
        /*0002*/ 	.short	(.L_709 - .L_708)
.L_708:
        /*0004*/ 	.word	0x00000082


	//----- nvinfo : EIATTR_KPARAM_INFO
	.align		4
.L_709:
        /*0008*/ 	.byte	0x04, 0x17
        /*000a*/ 	.short	(.L_711 - .L_710)
.L_710:
        /*000c*/ 	.word	0x00000000
        /*0010*/ 	.short	0x0001
        /*0012*/ 	.short	0x0008
        /*0014*/ 	.byte	0x00, 0xf5, 0x21, 0x00


	//----- nvinfo : EIATTR_KPARAM_INFO
	.align		4
.L_711:
        /*0018*/ 	.byte	0x04, 0x17
        /*001a*/ 	.short	(.L_713 - .L_712)
.L_712:
        /*001c*/ 	.word	0x00000000
        /*0020*/ 	.short	0x0000
        /*0022*/ 	.short	0x0000
        /*0024*/ 	.byte	0x00, 0xf5, 0x21, 0x00


	//----- nvinfo : EIATTR_SPARSE_MMA_MASK
	.align		4
.L_713:
        /*0028*/ 	.byte	0x03, 0x50
        /*002a*/ 	.short	0x0000


	//----- nvinfo : EIATTR_MAXREG_COUNT
	.align		4
        /*002c*/ 	.byte	0x03, 0x1b
        /*002e*/ 	.short	0x00ff


	//----- nvinfo : EIATTR_MERCURY_ISA_VERSION
	.align		4
        /*0030*/ 	.byte	0x03, 0x5f
        /*0032*/ 	.short	0x0101


	//----- nvinfo : EIATTR_VRC_CTA_INIT_COUNT
	.align		4
        /*0034*/ 	.byte	0x02, 0x4a
	.zero		1
	.zero		1


	//----- nvinfo : EIATTR_EXIT_INSTR_OFFSETS
	.align		4
        /*0038*/ 	.byte	0x04, 0x1c
        /*003a*/ 	.short	(.L_715 - .L_714)


	//   ....[0]....
.L_714:
        /*003c*/ 	.word	0x00000010


	//----- nvinfo : EIATTR_CBANK_PARAM_SIZE
	.align		4
.L_715:
        /*0040*/ 	.byte	0x03, 0x19
        /*0042*/ 	.short	0x0010


	//----- nvinfo : EIATTR_PARAM_CBANK
	.align		4
        /*0044*/ 	.byte	0x04, 0x0a
        /*0046*/ 	.short	(.L_717 - .L_716)
	.align		4
.L_716:
        /*0048*/ 	.word	index@(.nv.constant0._Z11kernel_int1P4int1S0_)
        /*004c*/ 	.short	0x0380
        /*004e*/ 	.short	0x0010


	//----- nvinfo : EIATTR_SW_WAR
	.align		4
.L_717:
        /*0050*/ 	.byte	0x04, 0x36
        /*0052*/ 	.short	(.L_719 - .L_718)
.L_718:
        /*0054*/ 	.word	0x00000008
.L_719:


//--------------------- .nv.info._Z13kernel_float4P6float4S0_ --------------------------
	.section	.nv.info._Z13kernel_float4P6float4S0_,"",@"SHT_CUDA_INFO"
	.sectionflags	@""
	.align	4


	//----- nvinfo : EIATTR_CUDA_API_VERSION
	.align		4
        /*0000*/ 	.byte	0x04, 0x37
        /*0002*/ 	.short	(.L_721 - .L_720)
.L_720:
        /*0004*/ 	.word	0x00000082


	//----- nvinfo : EIATTR_KPARAM_INFO
	.align		4
.L_721:
        /*0008*/ 	.byte	0x04, 0x17
        /*000a*/ 	.short	(.L_723 - .L_722)
.L_722:
        /*000c*/ 	.word	0x00000000
        /*0010*/ 	.short	0x0001
        /*0012*/ 	.short	0x0008
        /*0014*/ 	.byte	0x00, 0xf5, 0x21, 0x00


	//----- nvinfo : EIATTR_KPARAM_INFO
	.align		4
.L_723:
        /*0018*/ 	.byte	0x04, 0x17
        /*001a*/ 	.short	(.L_725 - .L_724)
.L_724:
        /*001c*/ 	.word	0x00000000
        /*0020*/ 	.short	0x0000
        /*0022*/ 	.short	0x0000
        /*0024*/ 	.byte	0x00, 0xf5, 0x21, 0x00


	//----- nvinfo : EIATTR_SPARSE_MMA_MASK
	.align		4
.L_725:
        /*0028*/ 	.byte	0x03, 0x50
        /*002a*/ 	.short	0x0000


	//----- nvinfo : EIATTR_MAXREG_COUNT
	.align		4
        /*002c*/ 	.byte	0x03, 0x1b
        /*002e*/ 	.short	0x00ff


	//----- nvinfo : EIATTR_MERCURY_ISA_VERSION
	.align		4
        /*0030*/ 	.byte	0x03, 0x5f
        /*0032*/ 	.short	0x0101


	//----- nvinfo : EIATTR_VRC_CTA_INIT_COUNT
	.align		4
        /*0034*/ 	.byte	0x02, 0x4a
	.zero		1
	.zero		1


	//----- nvinfo : EIATTR_EXIT_INSTR_OFFSETS
	.align		4
        /*0038*/ 	.byte	0x04, 0x1c
        /*003a*/ 	.short	(.L_727 - .L_726)


	//   ....[0]....
.L_726:
        /*003c*/ 	.word	0x00000010


	//----- nvinfo : EIATTR_CBANK_PARAM_SIZE
	.align		4
.L_727:
        /*0040*/ 	.byte	0x03, 0x19
        /*0042*/ 	.short	0x0010


	//----- nvinfo : EIATTR_PARAM_CBANK
	.align		4
        /*0044*/ 	.byte	0x04, 0x0a
        /*0046*/ 	.short	(.L_729 - .L_728)
	.align		4
.L_728:
        /*0048*/ 	.word	index@(.nv.constant0._Z13kernel_float4P6float4S0_)
        /*004c*/ 	.short	0x0380
        /*004e*/ 	.short	0x0010


	//----- nvinfo : EIATTR_SW_WAR
	.align		4
.L_729:
        /*0050*/ 	.byte	0x04, 0x36
        /*0052*/ 	.short	(.L_731 - .L_730)
.L_730:
        /*0054*/ 	.word	0x00000008
.L_731:


//--------------------- .nv.info._Z13kernel_float3P6float3S0_ --------------------------
	.section	.nv.info._Z13kernel_float3P6float3S0_,"",@"SHT_CUDA_INFO"
	.sectionflags	@""
	.align	4


	//----- nvinfo : EIATTR_CUDA_API_VERSION
	.align		4
        /*0000*/ 	.byte	0x04, 0x37
        /*0002*/ 	.short	(.L_733 - .L_732)
.L_732:
        /*0004*/ 	.word	0x00000082


	//----- nvinfo : EIATTR_KPARAM_INFO
	.align		4
.L_733:
        /*0008*/ 	.byte	0x04, 0x17
        /*000a*/ 	.short	(.L_735 - .L_734)
.L_734:
        /*000c*/ 	.word	0x00000000
        /*0010*/ 	.short	0x0001
        /*0012*/ 	.short	0x0008
        /*0014*/ 	.byte	0x00, 0xf5, 0x21, 0x00


	//----- nvinfo : EIATTR_KPARAM_INFO
	.align		4
.L_735:
        /*0018*/ 	.byte	0x04, 0x17
        /*001a*/ 	.short	(.L_737 - .L_736)
.L_736:
        /*001c*/ 	.word	0x00000000
        /*0020*/ 	.short	0x0000
        /*0022*/ 	.short	0x0000
        /*0024*/ 	.byte	0x00, 0xf5, 0x21, 0x00


	//----- nvinfo : EIATTR_SPARSE_MMA_MASK
	.align		4
.L_737:
        /*0028*/ 	.byte	0x03, 0x50
        /*002a*/ 	.short	0x0000


	//----- nvinfo : EIATTR_MAXREG_COUNT
	.align		4
        /*002c*/ 	.byte	0x03, 0x1b
        /*002e*/ 	.short	0x00ff


	//----- nvinfo : EIATTR_MERCURY_ISA_VERSION
	.align		4
        /*0030*/ 	.byte	0x03, 0x5f
        /*0032*/ 	.short	0x0101


	//----- nvinfo : EIATTR_VRC_CTA_INIT_COUNT
	.align		4
        /*0034*/ 	.byte	0x02, 0x4a
	.zero		1
	.zero		1


	//----- nvinfo : EIATTR_EXIT_INSTR_OFFSETS
	.align		4
        /*0038*/ 	.byte	0x04, 0x1c
        /*003a*/ 	.short	(.L_739 - .L_738)


	//   ....[0]....
.L_738:
        /*003c*/ 	.word	0x00000010


	//----- nvinfo : EIATTR_CBANK_PARAM_SIZE
	.align		4
.L_739:
        /*0040*/ 	.byte	0x03, 0x19
        /*0042*/ 	.short	0x0010


	//----- nvinfo : EIATTR_PARAM_CBANK
	.align		4
        /*0044*/ 	.byte	0x04, 0x0a
        /*0046*/ 	.short	(.L_741 - .L_740)
	.align		4
.L_740:
        /*0048*/ 	.word	index@(.nv.constant0._Z13kernel_float3P6float3S0_)
        /*004c*/ 	.short	0x0380
        /*004e*/ 	.short	0x0010


	//----- nvinfo : EIATTR_SW_WAR
	.align		4
.L_741:
        /*0050*/ 	.byte	0x04, 0x36
        /*0052*/ 	.short	(.L_743 - .L_742)
.L_742:
        /*0054*/ 	.word	0x00000008
.L_743:


//--------------------- .nv.info._Z13kernel_float2P6float2S0_ --------------------------
	.section	.nv.info._Z13kernel_float2P6float2S0_,"",@"SHT_CUDA_INFO"
	.sectionflags	@""
	.align	4


	//----- nvinfo : EIATTR_CUDA_API_VERSION
	.align		4
        /*0000*/ 	.byte	0x04, 0x37
        /*0002*/ 	.short	(.L_745 - .L_744)
.L_744:
        /*0004*/ 	.word	0x00000082


	//----- nvinfo : EIATTR_KPARAM_INFO
	.align		4
.L_745:
        /*0008*/ 	.byte	0x04, 0x17
        /*000a*/ 	.short	(.L_747 - .L_746)
.L_746:
        /*000c*/ 	.word	0x00000000
        /*0010*/ 	.short	0x0001
        /*0012*/ 	.short	0x0008
        /*0014*/ 	.byte	0x00, 0xf5, 0x21, 0x00


	//----- nvinfo : EIATTR_KPARAM_INFO
	.align		4
.L_747:
        /*0018*/ 	.byte	0x04, 0x17
        /*001a*/ 	.short	(.L_749 - .L_748)
.L_748:
        /*001c*/ 	.word	0x00000000
        /*0020*/ 	.short	0x0000
        /*0022*/ 	.short	0x0000
        /*0024*/ 	.byte	0x00, 0xf5, 0x21, 0x00


	//----- nvinfo : EIATTR_SPARSE_MMA_MASK
	.align		4
.L_749:
        /*0028*/ 	.byte	0x03, 0x50
        /*002a*/ 	.short	0x0000


	//----- nvinfo : EIATTR_MAXREG_COUNT
	.align		4
        /*002c*/ 	.byte	0x03, 0x1b
        /*002e*/ 	.short	0x00ff


	//----- nvinfo : EIATTR_MERCURY_ISA_VERSION
	.align		4
        /*0030*/ 	.byte	0x03, 0x5f
        /*0032*/ 	.short	0x0101


	//----- nvinfo : EIATTR_VRC_CTA_INIT_COUNT
	.align		4
        /*0034*/ 	.byte	0x02, 0x4a
	.zero		1
	.zero		1


	//----- nvinfo : EIATTR_EXIT_INSTR_OFFSETS
	.align		4
        /*0038*/ 	.byte	0x04, 0x1c
        /*003a*/ 	.short	(.L_751 - .L_750)


	//   ....[0]....
.L_750:
        /*003c*/ 	.word	0x00000010


	//----- nvinfo : EIATTR_CBANK_PARAM_SIZE
	.align		4
.L_751:
        /*0040*/ 	.byte	0x03, 0x19
        /*0042*/ 	.short	0x0010


	//----- nvinfo : EIATTR_PARAM_CBANK
	.align		4
        /*0044*/ 	.byte	0x04, 0x0a
        /*0046*/ 	.short	(.L_753 - .L_752)
	.align		4
.L_752:
        /*0048*/ 	.word	index@(.nv.constant0._Z13kernel_float2P6float2S0_)
        /*004c*/ 	.short	0x0380
        /*004e*/ 	.short	0x0010


	//----- nvinfo : EIATTR_SW_WAR
	.align		4
.L_753:
        /*0050*/ 	.byte	0x04, 0x36
        /*0052*/ 	.short	(.L_755 - .L_754)
.L_754:
        /*0054*/ 	.word	0x00000008
.L_755:


//--------------------- .nv.info._Z13kernel_float1P6float1S0_ --------------------------
	.section	.nv.info._Z13kernel_float1P6float1S0_,"",@"SHT_CUDA_INFO"
	.sectionflags	@""
	.align	4


	//----- nvinfo : EIATTR_CUDA_API_VERSION
	.align		4
        /*0000*/ 	.byte	0x04, 0x37
        /*0002*/ 	.short	(.L_757 - .L_756)
.L_756:
        /*0004*/ 	.word	0x00000082


	//----- nvinfo : EIATTR_KPARAM_INFO
	.align		4
.L_757:
        /*0008*/ 	.byte	0x04, 0x17
        /*000a*/ 	.short	(.L_759 - .L_758)
.L_758:
        /*000c*/ 	.word	0x00000000
        /*0010*/ 	.short	0x0001
        /*0012*/ 	.short	0x0008
        /*0014*/ 	.byte	0x00, 0xf5, 0x21, 0x00


	//----- nvinfo : EIATTR_KPARAM_INFO
	.align		4
.L_759:
        /*0018*/ 	.byte	0x04, 0x17
        /*001a*/ 	.short	(.L_761 - .L_760)
.L_760:
        /*001c*/ 	.word	0x00000000
        /*0020*/ 	.short	0x0000
        /*0022*/ 	.short	0x0000
        /*0024*/ 	.byte	0x00, 0xf5, 0x21, 0x00


	//----- nvinfo : EIATTR_SPARSE_MMA_MASK
	.align		4
.L_761:
        /*0028*/ 	.byte	0x03, 0x50
        /*002a*/ 	.short	0x0000


	//----- nvinfo : EIATTR_MAXREG_COUNT
	.align		4
        /*002c*/ 	.byte	0x03, 0x1b
        /*002e*/ 	.short	0x00ff


	//----- nvinfo : EIATTR_MERCURY_ISA_VERSION
	.align		4
        /*0030*/ 	.byte	0x03, 0x5f
        /*0032*/ 	.short	0x0101


	//----- nvinfo : EIATTR_VRC_CTA_INIT_COUNT
	.align		4
        /*0034*/ 	.byte	0x02, 0x4a
	.zero		1
	.zero		1


	//----- nvinfo : EIATTR_EXIT_INSTR_OFFSETS
	.align		4
        /*0038*/ 	.byte	0x04, 0x1c
        /*003a*/ 	.short	(.L_763 - .L_762)


	//   ....[0]....
.L_762:
        /*003c*/ 	.word	0x00000010


	//----- nvinfo : EIATTR_CBANK_PARAM_SIZE
	.align		4
.L_763:
        /*0040*/ 	.byte	0x03, 0x19
        /*0042*/ 	.short	0x0010


	//----- nvinfo : EIATTR_PARAM_CBANK
	.align		4
        /*0044*/ 	.byte	0x04, 0x0a
        /*0046*/ 	.short	(.L_765 - .L_764)
	.align		4
.L_764:
        /*0048*/ 	.word	index@(.nv.constant0._Z13kernel_float1P6float1S0_)
        /*004c*/ 	.short	0x0380
        /*004e*/ 	.short	0x0010


	//----- nvinfo : EIATTR_SW_WAR
	.align		4
.L_765:
        /*0050*/ 	.byte	0x04, 0x36
        /*0052*/ 	.short	(.L_767 - .L_766)
.L_766:
        /*0054*/ 	.word	0x00000008
.L_767:


//--------------------- .nv.info._Z14kernel_double4P7double4S0_ --------------------------
	.section	.nv.info._Z14kernel_double4P7double4S0_,"",@"SHT_CUDA_INFO"
	.sectionflags	@""
	.align	4


	//----- nvinfo : EIATTR_CUDA_API_VERSION
	.align		4
        /*0000*/ 	.byte	0x04, 0x37
        /*0002*/ 	.short	(.L_769 - .L_768)
.L_768:
        /*0004*/ 	.word	0x00000082


	//----- nvinfo : EIATTR_KPARAM_INFO
	.align		4
.L_769:
        /*0008*/ 	.byte	0x04, 0x17
        /*000a*/ 	.short	(.L_771 - .L_770)
.L_770:
        /*000c*/ 	.word	0x00000000
        /*0010*/ 	.short	0x0001
        /*0012*/ 	.short	0x0008
        /*0014*/ 	.byte	0x00, 0xf5, 0x21, 0x00


	//----- nvinfo : EIATTR_KPARAM_INFO
	.align		4
.L_771:
        /*0018*/ 	.byte	0x04, 0x17
        /*001a*/ 	.short	(.L_773 - .L_772)
.L_772:
        /*001c*/ 	.word	0x00000000
        /*0020*/ 	.short	0x0000
        /*0022*/ 	.short	0x0000
        /*0024*/ 	.byte	0x00, 0xf5, 0x21, 0x00


	//----- nvinfo : EIATTR_SPARSE_MMA_MASK
	.align		4
.L_773:
        /*0028*/ 	.byte	0x03, 0x50
        /*002a*/ 	.short	0x0000


	//----- nvinfo : EIATTR_MAXREG_COUNT
	.align		4
        /*002c*/ 	.byte	0x03, 0x1b
        /*002e*/ 	.short	0x00ff


	//----- nvinfo : EIATTR_MERCURY_ISA_VERSION
	.align		4
        /*0030*/ 	.byte	0x03, 0x5f
        /*0032*/ 	.short	0x0101


	//----- nvinfo : EIATTR_VRC_CTA_INIT_COUNT
	.align		4
        /*0034*/ 	.byte	0x02, 0x4a
	.zero		1
	.zero		1


	//----- nvinfo : EIATTR_EXIT_INSTR_OFFSETS
	.align		4
        /*0038*/ 	.byte	0x04, 0x1c
        /*003a*/ 	.short	(.L_775 - .L_774)


	//   ....[0]....
.L_774:
        /*003c*/ 	.word	0x00000010


	//----- nvinfo : EIATTR_CBANK_PARAM_SIZE
	.align		4
.L_775:
        /*0040*/ 	.byte	0x03, 0x19
        /*0042*/ 	.short	0x0010


	//----- nvinfo : EIATTR_PARAM_CBANK
	.align		4
        /*0044*/ 	.byte	0x04, 0x0a
        /*0046*/ 	.short	(.L_777 - .L_776)
	.align		4
.L_776:
        /*0048*/ 	.word	index@(.nv.constant0._Z14kernel_double4P7double4S0_)
        /*004c*/ 	.short	0x0380
        /*004e*/ 	.short	0x0010


	//----- nvinfo : EIATTR_SW_WAR
	.align		4
.L_777:
        /*0050*/ 	.byte	0x04, 0x36
        /*0052*/ 	.short	(.L_779 - .L_778)
.L_778:
        /*0054*/ 	.word	0x00000008
.L_779:


//--------------------- .nv.info._Z14kernel_double3P7double3S0_ --------------------------
	.section	.nv.info._Z14kernel_double3P7double3S0_,"",@"SHT_CUDA_INFO"
	.sectionflags	@""
	.align	4


	//----- nvinfo : EIATTR_CUDA_API_VERSION
	.align		4
        /*0000*/ 	.byte	0x04, 0x37
        /*0002*/ 	.short	(.L_781 - .L_780)
.L_780:
        /*0004*/ 	.word	0x00000082


	//----- nvinfo : EIATTR_KPARAM_INFO
	.align		4
.L_781:
        /*0008*/ 	.byte	0x04, 0x17
        /*000a*/ 	.short	(.L_783 - .L_782)
.L_782:
        /*000c*/ 	.word	0x00000000
        /*0010*/ 	.short	0x0001
        /*0012*/ 	.short	0x0008
        /*0014*/ 	.byte	0x00, 0xf5, 0x21, 0x00


	//----- nvinfo : EIATTR_KPARAM_INFO
	.align		4
.L_783:
        /*0018*/ 	.byte	0x04, 0x17
        /*001a*/ 	.short	(.L_785 - .L_784)
.L_784:
        /*001c*/ 	.word	0x00000000
        /*0020*/ 	.short	0x0000
        /*0022*/ 	.short	0x0000
        /*0024*/ 	.byte	0x00, 0xf5, 0x21, 0x00


	//----- nvinfo : EIATTR_SPARSE_MMA_MASK
	.align		4
.L_785:
        /*0028*/ 	.byte	0x03, 0x50
        /*002a*/ 	.short	0x0000


	//----- nvinfo : EIATTR_MAXREG_COUNT
	.align		4
        /*002c*/ 	.byte	0x03, 0x1b
        /*002e*/ 	.short	0x00ff


	//----- nvinfo : EIATTR_MERCURY_ISA_VERSION
	.align		4
        /*0030*/ 	.byte	0x03, 0x5f
        /*0032*/ 	.short	0x0101


	//----- nvinfo : EIATTR_VRC_CTA_INIT_COUNT
	.align		4
        /*0034*/ 	.byte	0x02, 0x4a
	.zero		1
	.zero		1


	//----- nvinfo : EIATTR_EXIT_INSTR_OFFSETS
	.align		4
        /*0038*/ 	.byte	0x04, 0x1c
        /*003a*/ 	.short	(.L_787 - .L_786)


	//   ....[0]....
.L_786:
        /*003c*/ 	.word	0x00000010


	//----- nvinfo : EIATTR_CBANK_PARAM_SIZE
	.align		4
.L_787:
        /*0040*/ 	.byte	0x03, 0x19
        /*0042*/ 	.short	0x0010


	//----- nvinfo : EIATTR_PARAM_CBANK
	.align		4
        /*0044*/ 	.byte	0x04, 0x0a
        /*0046*/ 	.short	(.L_789 - .L_788)
	.align		4
.L_788:
        /*0048*/ 	.word	index@(.nv.constant0._Z14kernel_double3P7double3S0_)
        /*004c*/ 	.short	0x0380
        /*004e*/ 	.short	0x0010


	//----- nvinfo : EIATTR_SW_WAR
	.align		4
.L_789:
        /*0050*/ 	.byte	0x04, 0x36
        /*0052*/ 	.short	(.L_791 - .L_790)
.L_790:
        /*0054*/ 	.word	0x00000008
.L_791:


//--------------------- .nv.info._Z14kernel_double2P7double2S0_ --------------------------
	.section	.nv.info._Z14kernel_double2P7double2S0_,"",@"SHT_CUDA_INFO"
	.sectionflags	@""
	.align	4


	//----- nvinfo : EIATTR_CUDA_API_VERSION
	.align		4
        /*0000*/ 	.byte	0x04, 0x37
        /*0002*/ 	.short	(.L_793 - .L_792)
.L_792:
        /*0004*/ 	.word	0x00000082


	//----- nvinfo : EIATTR_KPARAM_INFO
	.align		4
.L_793:
        /*0008*/ 	.byte	0x04, 0x17
        /*000a*/ 	.short	(.L_795 - .L_794)
.L_794:
        /*000c*/ 	.word	0x00000000
        /*0010*/ 	.short	0x0001
        /*0012*/ 	.short	0x0008
        /*0014*/ 	.byte	0x00, 0xf5, 0x21, 0x00


	//----- nvinfo : EIATTR_KPARAM_INFO
	.align		4
.L_795:
        /*0018*/ 	.byte	0x04, 0x17
        /*001a*/ 	.short	(.L_797 - .L_796)
.L_796:
        /*001c*/ 	.word	0x00000000
        /*0020*/ 	.short	0x0000
        /*0022*/ 	.short	0x0000
        /*0024*/ 	.byte	0x00, 0xf5, 0x21, 0x00


	//----- nvinfo : EIATTR_SPARSE_MMA_MASK
	.align		4
.L_797:
        /*0028*/ 	.byte	0x03, 0x50
        /*002a*/ 	.short	0x0000


	//----- nvinfo : EIATTR_MAXREG_COUNT
	.align		4
        /*002c*/ 	.byte	0x03, 0x1b
        /*002e*/ 	.short	0x00ff


	//----- nvinfo : EIATTR_MERCURY_ISA_VERSION
	.align		4
        /*0030*/ 	.byte	0x03, 0x5f
        /*0032*/ 	.short	0x0101


	//----- nvinfo : EIATTR_VRC_CTA_INIT_COUNT
	.align		4
        /*0034*/ 	.byte	0x02, 0x4a
	.zero		1
	.zero		1


	//----- nvinfo : EIATTR_EXIT_INSTR_OFFSETS
	.align		4
        /*0038*/ 	.byte	0x04, 0x1c
        /*003a*/ 	.short	(.L_799 - .L_798)


	//   ....[0]....
.L_798:
        /*003c*/ 	.word	0x00000010


	//----- nvinfo : EIATTR_CBANK_PARAM_SIZE
	.align		4
.L_799:
        /*0040*/ 	.byte	0x03, 0x19
        /*0042*/ 	.short	0x0010


	//----- nvinfo : EIATTR_PARAM_CBANK
	.align		4
        /*0044*/ 	.byte	0x04, 0x0a
        /*0046*/ 	.short	(.L_801 - .L_800)
	.align		4
.L_800:
        /*0048*/ 	.word	index@(.nv.constant0._Z14kernel_double2P7double2S0_)
        /*004c*/ 	.short	0x0380
        /*004e*/ 	.short	0x0010


	//----- nvinfo : EIATTR_SW_WAR
	.align		4
.L_801:
        /*0050*/ 	.byte	0x04, 0x36
        /*0052*/ 	.short	(.L_803 - .L_802)
.L_802:
        /*0054*/ 	.word	0x00000008
.L_803:


//--------------------- .nv.info._Z14kernel_double1P7double1S0_ --------------------------
	.section	.nv.info._Z14kernel_double1P7double1S0_,"",@"SHT_CUDA_INFO"
	.sectionflags	@""
	.align	4


	//----- nvinfo : EIATTR_CUDA_API_VERSION
	.align		4
        /*0000*/ 	.byte	0x04, 0x37
        /*0002*/ 	.short	(.L_805 - .L_804)
.L_804:
        /*0004*/ 	.word	0x00000082


	//----- nvinfo : EIATTR_KPARAM_INFO
	.align		4
.L_805:
        /*0008*/ 	.byte	0x04, 0x17
        /*000a*/ 	.short	(.L_807 - .L_806)
.L_806:
        /*000c*/ 	.word	0x00000000
        /*0010*/ 	.short	0x0001
        /*0012*/ 	.short	0x0008
        /*0014*/ 	.byte	0x00, 0xf5, 0x21, 0x00


	//----- nvinfo : EIATTR_KPARAM_INFO
	.align		4
.L_807:
        /*0018*/ 	.byte	0x04, 0x17
        /*001a*/ 	.short	(.L_809 - .L_808)
.L_808:
        /*001c*/ 	.word	0x00000000
        /*0020*/ 	.short	0x0000
        /*0022*/ 	.short	0x0000
        /*0024*/ 	.byte	0x00, 0xf5, 0x21, 0x00


	//----- nvinfo : EIATTR_SPARSE_MMA_MASK
	.align		4
.L_809:
        /*0028*/ 	.byte	0x03, 0x50
        /*002a*/ 	.short	0x0000


	//----- nvinfo : EIATTR_MAXREG_COUNT
	.align		4
        /*002c*/ 	.byte	0x03, 0x1b
        /*002e*/ 	.short	0x00ff


	//----- nvinfo : EIATTR_MERCURY_ISA_VERSION
	.align		4
        /*0030*/ 	.byte	0x03, 0x5f
        /*0032*/ 	.short	0x0101


	//----- nvinfo : EIATTR_VRC_CTA_INIT_COUNT
	.align		4
        /*0034*/ 	.byte	0x02, 0x4a
	.zero		1
	.zero		1


	//----- nvinfo : EIATTR_EXIT_INSTR_OFFSETS
	.align		4
        /*0038*/ 	.byte	0x04, 0x1c
        /*003a*/ 	.short	(.L_811 - .L_810)


	//   ....[0]....
.L_810:
        /*003c*/ 	.word	0x00000010


	//----- nvinfo : EIATTR_CBANK_PARAM_SIZE
	.align		4
.L_811:
        /*0040*/ 	.byte	0x03, 0x19
        /*0042*/ 	.short	0x0010


	//----- nvinfo : EIATTR_PARAM_CBANK
	.align		4
        /*0044*/ 	.byte	0x04, 0x0a
        /*0046*/ 	.short	(.L_813 - .L_812)
	.align		4
.L_812:
        /*0048*/ 	.word	index@(.nv.constant0._Z14kernel_double1P7double1S0_)
        /*004c*/ 	.short	0x0380
        /*004e*/ 	.short	0x0010


	//----- nvinfo : EIATTR_SW_WAR
	.align		4
.L_813:
        /*0050*/ 	.byte	0x04, 0x36
        /*0052*/ 	.short	(.L_815 - .L_814)
.L_814:
        /*0054*/ 	.word	0x00000008
.L_815:


//--------------------- .nv.info._Z12kernel_char4P5char4S0_ --------------------------
	.section	.nv.info._Z12kernel_char4P5char4S0_,"",@"SHT_CUDA_INFO"
	.sectionflags	@""
	.align	4


	//----- nvinfo : EIATTR_CUDA_API_VERSION
	.align		4
        /*0000*/ 	.byte	0x04, 0x37
        /*0002*/ 	.short	(.L_817 - .L_816)
.L_816:
        /*0004*/ 	.word	0x00000082


	//----- nvinfo : EIATTR_KPARAM_INFO
	.align		4
.L_817:
        /*0008*/ 	.byte	0x04, 0x17
        /*000a*/ 	.short	(.L_819 - .L_818)
.L_818:
        /*000c*/ 	.word	0x00000000
        /*0010*/ 	.short	0x0001
        /*0012*/ 	.short	0x0008
        /*0014*/ 	.byte	0x00, 0xf5, 0x21, 0x00


	//----- nvinfo : EIATTR_KPARAM_INFO
	.align		4
.L_819:
        /*0018*/ 	.byte	0x04, 0x17
        /*001a*/ 	.short	(.L_821 - .L_820)
.L_820:
        /*001c*/ 	.word	0x00000000
        /*0020*/ 	.short	0x0000
        /*0022*/ 	.short	0x0000
        /*0024*/ 	.byte	0x00, 0xf5, 0x21, 0x00


	//----- nvinfo : EIATTR_SPARSE_MMA_MASK
	.align		4
.L_821:
        /*0028*/ 	.byte	0x03, 0x50
        /*002a*/ 	.short	0x0000


	//----- nvinfo : EIATTR_MAXREG_COUNT
	.align		4
        /*002c*/ 	.byte	0x03, 0x1b
        /*002e*/ 	.short	0x00ff


	//----- nvinfo : EIATTR_MERCURY_ISA_VERSION
	.align		4
        /*0030*/ 	.byte	0x03, 0x5f
        /*0032*/ 	.short	0x0101


	//----- nvinfo : EIATTR_VRC_CTA_INIT_COUNT
	.align		4
        /*0034*/ 	.byte	0x02, 0x4a
	.zero		1
	.zero		1


	//----- nvinfo : EIATTR_EXIT_INSTR_OFFSETS
	.align		4
        /*0038*/ 	.byte	0x04, 0x1c
        /*003a*/ 	.short	(.L_823 - .L_822)


	//   ....[0]....
.L_822:
        /*003c*/ 	.word	0x00000010


	//----- nvinfo : EIATTR_CBANK_PARAM_SIZE
	.align		4
.L_823:
        /*0040*/ 	.byte	0x03, 0x19
        /*0042*/ 	.short	0x0010


	//----- nvinfo : EIATTR_PARAM_CBANK
	.align		4
        /*0044*/ 	.byte	0x04, 0x0a
        /*0046*/ 	.short	(.L_825 - .L_824)
	.align		4
.L_824:
        /*0048*/ 	.word	index@(.nv.constant0._Z12kernel_char4P5char4S0_)
        /*004c*/ 	.short	0x0380
        /*004e*/ 	.short	0x0010


	//----- nvinfo : EIATTR_SW_WAR
	.align		4
.L_825:
        /*0050*/ 	.byte	0x04, 0x36
        /*0052*/ 	.short	(.L_827 - .L_826)
.L_826:
        /*0054*/ 	.word	0x00000008
.L_827:


//--------------------- .nv.info._Z12kernel_char3P5char3S0_ --------------------------
	.section	.nv.info._Z12kernel_char3P5char3S0_,"",@"SHT_CUDA_INFO"
	.sectionflags	@""
	.align	4


	//----- nvinfo : EIATTR_CUDA_API_VERSION
	.align		4
        /*0000*/ 	.byte	0x04, 0x37
        /*0002*/ 	.short	(.L_829 - .L_828)
.L_828:
        /*0004*/ 	.word	0x00000082


	//----- nvinfo : EIATTR_KPARAM_INFO
	.align		4
.L_829:
        /*0008*/ 	.byte	0x04, 0x17
        /*000a*/ 	.short	(.L_831 - .L_830)
.L_830:
        /*000c*/ 	.word	0x00000000
        /*0010*/ 	.short	0x0001
        /*0012*/ 	.short	0x0008
        /*0014*/ 	.byte	0x00, 0xf5, 0x21, 0x00


	//----- nvinfo : EIATTR_KPARAM_INFO
	.align		4
.L_831:
        /*0018*/ 	.byte	0x04, 0x17
        /*001a*/ 	.short	(.L_833 - .L_832)
.L_832:
        /*001c*/ 	.word	0x00000000
        /*0020*/ 	.short	0x0000
        /*0022*/ 	.short	0x0000
        /*0024*/ 	.byte	0x00, 0xf5, 0x21, 0x00


	//----- nvinfo : EIATTR_SPARSE_MMA_MASK
	.align		4
.L_833:
        /*0028*/ 	.byte	0x03, 0x50
        /*002a*/ 	.short	0x0000


	//----- nvinfo : EIATTR_MAXREG_COUNT
	.align		4
        /*002c*/ 	.byte	0x03, 0x1b
        /*002e*/ 	.short	0x00ff


	//----- nvinfo : EIATTR_MERCURY_ISA_VERSION
	.align		4
        /*0030*/ 	.byte	0x03, 0x5f
        /*0032*/ 	.short	0x0101


	//----- nvinfo : EIATTR_VRC_CTA_INIT_COUNT
	.align		4
        /*0034*/ 	.byte	0x02, 0x4a
	.zero		1
	.zero		1


	//----- nvinfo : EIATTR_EXIT_INSTR_OFFSETS
	.align		4
        /*0038*/ 	.byte	0x04, 0x1c
        /*003a*/ 	.short	(.L_835 - .L_834)


	//   ....[0]....
.L_834:
        /*003c*/ 	.word	0x00000010


	//----- nvinfo : EIATTR_CBANK_PARAM_SIZE
	.align		4
.L_835:
        /*0040*/ 	.byte	0x03, 0x19
        /*0042*/ 	.short	0x0010


	//----- nvinfo : EIATTR_PARAM_CBANK
	.align		4
        /*0044*/ 	.byte	0x04, 0x0a
        /*0046*/ 	.short	(.L_837 - .L_836)
	.align		4
.L_836:
        /*0048*/ 	.word	index@(.nv.constant0._Z12kernel_char3P5char3S0_)
        /*004c*/ 	.short	0x0380
        /*004e*/ 	.short	0x0010


	//----- nvinfo : EIATTR_SW_WAR
	.align		4
.L_837:
        /*0050*/ 	.byte	0x04, 0x36
        /*0052*/ 	.short	(.L_839 - .L_838)
.L_838:
        /*0054*/ 	.word	0x00000008
.L_839:


//--------------------- .nv.info._Z12kernel_char2P5char2S0_ --------------------------
	.section	.nv.info._Z12kernel_char2P5char2S0_,"",@"SHT_CUDA_INFO"
	.sectionflags	@""
	.align	4


	//----- nvinfo : EIATTR_CUDA_API_VERSION
	.align		4
        /*0000*/ 	.byte	0x04, 0x37
        /*0002*/ 	.short	(.L_841 - .L_840)
.L_840:
        /*0004*/ 	.word	0x00000082


	//----- nvinfo : EIATTR_KPARAM_INFO
	.align		4
.L_841:
        /*0008*/ 	.byte	0x04, 0x17
        /*000a*/ 	.short	(.L_843 - .L_842)
.L_842:
        /*000c*/ 	.word	0x00000000
        /*0010*/ 	.short	0x0001
        /*0012*/ 	.short	0x0008
        /*0014*/ 	.byte	0x00, 0xf5, 0x21, 0x00


	//----- nvinfo : EIATTR_KPARAM_INFO
	.align		4
.L_843:
        /*0018*/ 	.byte	0x04, 0x17
        /*001a*/ 	.short	(.L_845 - .L_844)
.L_844:
        /*001c*/ 	.word	0x00000000
        /*0020*/ 	.short	0x0000
        /*0022*/ 	.short	0x0000
        /*0024*/ 	.byte	0x00, 0xf5, 0x21, 0x00


	//----- nvinfo : EIATTR_SPARSE_MMA_MASK
	.align		4
.L_845:
        /*0028*/ 	.byte	0x03, 0x50
        /*002a*/ 	.short	0x0000


	//----- nvinfo : EIATTR_MAXREG_COUNT
	.align		4
        /*002c*/ 	.byte	0x03, 0x1b
        /*002e*/ 	.short	0x00ff


	//----- nvinfo : EIATTR_MERCURY_ISA_VERSION
	.align		4
        /*0030*/ 	.byte	0x03, 0x5f
        /*0032*/ 	.short	0x0101


	//----- nvinfo : EIATTR_VRC_CTA_INIT_COUNT
	.align		4
        /*0034*/ 	.byte	0x02, 0x4a
	.zero		1
	.zero		1


	//----- nvinfo : EIATTR_EXIT_INSTR_OFFSETS
	.align		4
        /*0038*/ 	.byte	0x04, 0x1c
        /*003a*/ 	.short	(.L_847 - .L_846)


	//   ....[0]....
.L_846:
        /*003c*/ 	.word	0x00000010


	//----- nvinfo : EIATTR_CBANK_PARAM_SIZE
	.align		4
.L_847:
        /*0040*/ 	.byte	0x03, 0x19
        /*0042*/ 	.short	0x0010


	//----- nvinfo : EIATTR_PARAM_CBANK
	.align		4
        /*0044*/ 	.byte	0x04, 0x0a
        /*0046*/ 	.short	(.L_849 - .L_848)
	.align		4
.L_848:
        /*0048*/ 	.word	index@(.nv.constant0._Z12kernel_char2P5char2S0_)
        /*004c*/ 	.short	0x0380
        /*004e*/ 	.short	0x0010


	//----- nvinfo : EIATTR_SW_WAR
	.align		4
.L_849:
        /*0050*/ 	.byte	0x04, 0x36
        /*0052*/ 	.short	(.L_851 - .L_850)
.L_850:
        /*0054*/ 	.word	0x00000008
.L_851:


//--------------------- .nv.info._Z12kernel_char1P5char1S0_ --------------------------
	.section	.nv.info._Z12kernel_char1P5char1S0_,"",@"SHT_CUDA_INFO"
	.sectionflags	@""
	.align	4


	//----- nvinfo : EIATTR_CUDA_API_VERSION
	.align		4
        /*0000*/ 	.byte	0x04, 0x37
        /*0002*/ 	.short	(.L_853 - .L_852)
.L_852:
        /*0004*/ 	.word	0x00000082


	//----- nvinfo : EIATTR_KPARAM_INFO
	.align		4
.L_853:
        /*0008*/ 	.byte	0x04, 0x17
        /*000a*/ 	.short	(.L_855 - .L_854)
.L_854:
        /*000c*/ 	.word	0x00000000
        /*0010*/ 	.short	0x0001
        /*0012*/ 	.short	0x0008
        /*0014*/ 	.byte	0x00, 0xf5, 0x21, 0x00


	//----- nvinfo : EIATTR_KPARAM_INFO
	.align		4
.L_855:
        /*0018*/ 	.byte	0x04, 0x17
        /*001a*/ 	.short	(.L_857 - .L_856)
.L_856:
        /*001c*/ 	.word	0x00000000
        /*0020*/ 	.short	0x0000
        /*0022*/ 	.short	0x0000
        /*0024*/ 	.byte	0x00, 0xf5, 0x21, 0x00


	//----- nvinfo : EIATTR_SPARSE_MMA_MASK
	.align		4
.L_857:
        /*0028*/ 	.byte	0x03, 0x50
        /*002a*/ 	.short	0x0000


	//----- nvinfo : EIATTR_MAXREG_COUNT
	.align		4
        /*002c*/ 	.byte	0x03, 0x1b
        /*002e*/ 	.short	0x00ff


	//----- nvinfo : EIATTR_MERCURY_ISA_VERSION
	.align		4
        /*0030*/ 	.byte	0x03, 0x5f
        /*0032*/ 	.short	0x0101


	//----- nvinfo : EIATTR_VRC_CTA_INIT_COUNT
	.align		4
        /*0034*/ 	.byte	0x02, 0x4a
	.zero		1
	.zero		1


	//----- nvinfo : EIATTR_EXIT_INSTR_OFFSETS
	.align		4
        /*0038*/ 	.byte	0x04, 0x1c
        /*003a*/ 	.short	(.L_859 - .L_858)


	//   ....[0]....
.L_858:
        /*003c*/ 	.word	0x00000010


	//----- nvinfo : EIATTR_CBANK_PARAM_SIZE
	.align		4
.L_859:
        /*0040*/ 	.byte	0x03, 0x19
        /*0042*/ 	.short	0x0010


	//----- nvinfo : EIATTR_PARAM_CBANK
	.align		4
        /*0044*/ 	.byte	0x04, 0x0a
        /*0046*/ 	.short	(.L_861 - .L_860)
	.align		4
.L_860:
        /*0048*/ 	.word	index@(.nv.constant0._Z12kernel_char1P5char1S0_)
        /*004c*/ 	.short	0x0380
        /*004e*/ 	.short	0x0010


	//----- nvinfo : EIATTR_SW_WAR
	.align		4
.L_861:
        /*0050*/ 	.byte	0x04, 0x36
        /*0052*/ 	.short	(.L_863 - .L_862)
.L_862:
        /*0054*/ 	.word	0x00000008
.L_863:


//--------------------- .nv.callgraph             --------------------------
	.section	.nv.callgraph,"",@"SHT_CUDA_CALLGRAPH"
	.align	4
	.sectionentsize	8
	.align		4
        /*0000*/ 	.word	0x00000000
	.align		4
        /*0004*/ 	.word	0xffffffff
	.align		4
        /*0008*/ 	.word	0x00000000
	.align		4
        /*000c*/ 	.word	0xfffffffe
	.align		4
        /*0010*/ 	.word	0x00000000
	.align		4
        /*0014*/ 	.word	0xfffffffd
	.align		4
        /*0018*/ 	.word	0x00000000
	.align		4
        /*001c*/ 	.word	0xfffffffc


//--------------------- .text._Z14kernel_ushort4P7ushort4S0_ --------------------------
	.section	.text._Z14kernel_ushort4P7ushort4S0_,"ax",@progbits
	.align	128
        .global         _Z14kernel_ushort4P7ushort4S0_
        .type           _Z14kernel_ushort4P7ushort4S0_,@function
        .size           _Z14kernel_ushort4P7ushort4S0_,(.L_x_48 - _Z14kernel_ushort4P7ushort4S0_)
        .other          _Z14kernel_ushort4P7ushort4S0_,@"STO_CUDA_ENTRY STV_DEFAULT"
_Z14kernel_ushort4P7ushort4S0_:
.text._Z14kernel_ushort4P7ushort4S0_:
[----:B------:R-:W-:Y:S01]  /*0000*/  LDC R1, c[0x0][0x37c] ;  /* 0x0000df00ff017b82 */ /* 0x000fe20000000800 */
[----:B------:R-:W-:Y:S05]  /*0010*/  EXIT ;  /* 0x000000000000794d */ /* 0x000fea0003800000 */
.L_x_0:
[----:B------:R-:W-:-:S00]  /*0020*/  BRA `(.L_x_0) ;  /* 0xfffffffc00fc7947 */ /* 0x000fc0000383ffff */
[----:B------:R-:W-:-:S00]  /*0030*/  NOP ;  /* 0x0000000000007918 */ /* 0x000fc00000000000 */
        /* <DEDUP_REMOVED lines=12> */
.L_x_48:


//--------------------- .text._Z14kernel_ushort3P7ushort3S0_ --------------------------
	.section	.text._Z14kernel_ushort3P7ushort3S0_,"ax",@progbits
	.align	128
        .global         _Z14kernel_ushort3P7ushort3S0_
        .type           _Z14kernel_ushort3P7ushort3S0_,@function
        .size           _Z14kernel_ushort3P7ushort3S0_,(.L_x_49 - _Z14kernel_ushort3P7ushort3S0_)
        .other          _Z14kernel_ushort3P7ushort3S0_,@"STO_CUDA_ENTRY STV_DEFAULT"
_Z14kernel_ushort3P7ushort3S0_:
.text._Z14kernel_ushort3P7ushort3S0_:
[----:B------:R-:W-:Y:S01]  /*0000*/  LDC R1, c[0x0][0x37c] ;  /* 0x0000df00ff017b82 */ /* 0x000fe20000000800 */
[----:B------:R-:W-:Y:S05]  /*0010*/  EXIT ;  /* 0x000000000000794d */ /* 0x000fea0003800000 */
.L_x_1:
        /* <DEDUP_REMOVED lines=14> */
.L_x_49:


//--------------------- .text._Z14kernel_ushort2P7ushort2S0_ --------------------------
	.section	.text._Z14kernel_ushort2P7ushort2S0_,"ax",@progbits
	.align	128
        .global         _Z14kernel_ushort2P7ushort2S0_
        .type           _Z14kernel_ushort2P7ushort2S0_,@function
        .size           _Z14kernel_ushort2P7ushort2S0_,(.L_x_50 - _Z14kernel_ushort2P7ushort2S0_)
        .other          _Z14kernel_ushort2P7ushort2S0_,@"STO_CUDA_ENTRY STV_DEFAULT"
_Z14kernel_ushort2P7ushort2S0_:
.text._Z14kernel_ushort2P7ushort2S0_:
[----:B------:R-:W-:Y:S01]  /*0000*/  LDC R1, c[0x0][0x37c] ;  /* 0x0000df00ff017b82 */ /* 0x000fe20000000800 */
[----:B------:R-:W-:Y:S05]  /*0010*/  EXIT ;  /* 0x000000000000794d */ /* 0x000fea0003800000 */
.L_x_2:
        /* <DEDUP_REMOVED lines=14> */
.L_x_50:


//--------------------- .text._Z14kernel_ushort1P7ushort1S0_ --------------------------
	.section	.text._Z14kernel_ushort1P7ushort1S0_,"ax",@progbits
	.align	128
        .global         _Z14kernel_ushort1P7ushort1S0_
        .type           _Z14kernel_ushort1P7ushort1S0_,@function
        .size           _Z14kernel_ushort1P7ushort1S0_,(.L_x_51 - _Z14kernel_ushort1P7ushort1S0_)
        .other          _Z14kernel_ushort1P7ushort1S0_,@"STO_CUDA_ENTRY STV_DEFAULT"
_Z14kernel_ushort1P7ushort1S0_:
.text._Z14kernel_ushort1P7ushort1S0_:
[----:B------:R-:W-:Y:S01]  /*0000*/  LDC R1, c[0x0][0x37c] ;  /* 0x0000df00ff017b82 */ /* 0x000fe20000000800 */
[----:B------:R-:W-:Y:S05]  /*0010*/  EXIT ;  /* 0x000000000000794d */ /* 0x000fea0003800000 */
.L_x_3:
        /* <DEDUP_REMOVED lines=14> */
.L_x_51:


//--------------------- .text._Z17kernel_ulonglong4P10ulonglong4S0_ --------------------------
	.section	.text._Z17kernel_ulonglong4P10ulonglong4S0_,"ax",@progbits
	.align	128
        .global         _Z17kernel_ulonglong4P10ulonglong4S0_
        .type           _Z17kernel_ulonglong4P10ulonglong4S0_,@function
        .size           _Z17kernel_ulonglong4P10ulonglong4S0_,(.L_x_52 - _Z17kernel_ulonglong4P10ulonglong4S0_)
        .other          _Z17kernel_ulonglong4P10ulonglong4S0_,@"STO_CUDA_ENTRY STV_DEFAULT"
_Z17kernel_ulonglong4P10ulonglong4S0_:
.text._Z17kernel_ulonglong4P10ulonglong4S0_:
[----:B------:R-:W-:Y:S01]  /*0000*/  LDC R1, c[0x0][0x37c] ;  /* 0x0000df00ff017b82 */ /* 0x000fe20000000800 */
[----:B------:R-:W-:Y:S05]  /*0010*/  EXIT ;  /* 0x000000000000794d */ /* 0x000fea0003800000 */
.L_x_4:
        /* <DEDUP_REMOVED lines=14> */
.L_x_52:


//--------------------- .text._Z17kernel_ulonglong3P10ulonglong3S0_ --------------------------
	.section	.text._Z17kernel_ulonglong3P10ulonglong3S0_,"ax",@progbits
	.align	128
        .global         _Z17kernel_ulonglong3P10ulonglong3S0_
        .type           _Z17kernel_ulonglong3P10ulonglong3S0_,@function
        .size           _Z17kernel_ulonglong3P10ulonglong3S0_,(.L_x_53 - _Z17kernel_ulonglong3P10ulonglong3S0_)
        .other          _Z17kernel_ulonglong3P10ulonglong3S0_,@"STO_CUDA_ENTRY STV_DEFAULT"
_Z17kernel_ulonglong3P10ulonglong3S0_:
.text._Z17kernel_ulonglong3P10ulonglong3S0_:
[----:B------:R-:W-:Y:S01]  /*0000*/  LDC R1, c[0x0][0x37c] ;  /* 0x0000df00ff017b82 */ /* 0x000fe20000000800 */
[----:B------:R-:W-:Y:S05]  /*0010*/  EXIT ;  /* 0x000000000000794d */ /* 0x000fea0003800000 */
.L_x_5:
        /* <DEDUP_REMOVED lines=14> */
.L_x_53:


//--------------------- .text._Z17kernel_ulonglong2P10ulonglong2S0_ --------------------------
	.section	.text._Z17kernel_ulonglong2P10ulonglong2S0_,"ax",@progbits
	.align	128
        .global         _Z17kernel_ulonglong2P10ulonglong2S0_
        .type           _Z17kernel_ulonglong2P10ulonglong2S0_,@function
        .size           _Z17kernel_ulonglong2P10ulonglong2S0_,(.L_x_54 - _Z17kernel_ulonglong2P10ulonglong2S0_)
        .other          _Z17kernel_ulonglong2P10ulonglong2S0_,@"STO_CUDA_ENTRY STV_DEFAULT"
_Z17kernel_ulonglong2P10ulonglong2S0_:
.text._Z17kernel_ulonglong2P10ulonglong2S0_:
[----:B------:R-:W-:Y:S01]  /*0000*/  LDC R1, c[0x0][0x37c] ;  /* 0x0000df00ff017b82 */ /* 0x000fe20000000800 */
[----:B------:R-:W-:Y:S05]  /*0010*/  EXIT ;  /* 0x000000000000794d */ /* 0x000fea0003800000 */
.L_x_6:
        /* <DEDUP_REMOVED lines=14> */
.L_x_54:


//--------------------- .text._Z17kernel_ulonglong1P10ulonglong1S0_ --------------------------
	.section	.text._Z17kernel_ulonglong1P10ulonglong1S0_,"ax",@progbits
	.align	128
        .global         _Z17kernel_ulonglong1P10ulonglong1S0_
        .type           _Z17kernel_ulonglong1P10ulonglong1S0_,@function
        .size           _Z17kernel_ulonglong1P10ulonglong1S0_,(.L_x_55 - _Z17kernel_ulonglong1P10ulonglong1S0_)
        .other          _Z17kernel_ulonglong1P10ulonglong1S0_,@"STO_CUDA_ENTRY STV_DEFAULT"
_Z17kernel_ulonglong1P10ulonglong1S0_:
.text._Z17kernel_ulonglong1P10ulonglong1S0_:
[----:B------:R-:W-:Y:S01]  /*0000*/  LDC R1, c[0x0][0x37c] ;  /* 0x0000df00ff017b82 */ /* 0x000fe20000000800 */
[----:B------:R-:W-:Y:S05]  /*0010*/  EXIT ;  /* 0x000000000000794d */ /* 0x000fea0003800000 */
.L_x_7:
        /* <DEDUP_REMOVED lines=14> */
.L_x_55:


//--------------------- .text._Z13kernel_ulong4P6ulong4S0_ --------------------------
	.section	.text._Z13kernel_ulong4P6ulong4S0_,"ax",@progbits
	.align	128
        .global         _Z13kernel_ulong4P6ulong4S0_
        .type           _Z13kernel_ulong4P6ulong4S0_,@function
        .size           _Z13kernel_ulong4P6ulong4S0_,(.L_x_56 - _Z13kernel_ulong4P6ulong4S0_)
        .other          _Z13kernel_ulong4P6ulong4S0_,@"STO_CUDA_ENTRY STV_DEFAULT"
_Z13kernel_ulong4P6ulong4S0_:
.text._Z13kernel_ulong4P6ulong4S0_:
[----:B------:R-:W-:Y:S01]  /*0000*/  LDC R1, c[0x0][0x37c] ;  /* 0x0000df00ff017b82 */ /* 0x000fe20000000800 */
[----:B------:R-:W-:Y:S05]  /*0010*/  EXIT ;  /* 0x000000000000794d */ /* 0x000fea0003800000 */
.L_x_8:
        /* <DEDUP_REMOVED lines=14> */
.L_x_56:


//--------------------- .text._Z13kernel_ulong3P6ulong3S0_ --------------------------
	.section	.text._Z13kernel_ulong3P6ulong3S0_,"ax",@progbits
	.align	128
        .global         _Z13kernel_ulong3P6ulong3S0_
        .type           _Z13kernel_ulong3P6ulong3S0_,@function
        .size           _Z13kernel_ulong3P6ulong3S0_,(.L_x_57 - _Z13kernel_ulong3P6ulong3S0_)
        .other          _Z13kernel_ulong3P6ulong3S0_,@"STO_CUDA_ENTRY STV_DEFAULT"
_Z13kernel_ulong3P6ulong3S0_:
.text._Z13kernel_ulong3P6ulong3S0_:
[----:B------:R-:W-:Y:S01]  /*0000*/  LDC R1, c[0x0][0x37c] ;  /* 0x0000df00ff017b82 */ /* 0x000fe20000000800 */
[----:B------:R-:W-:Y:S05]  /*0010*/  EXIT ;  /* 0x000000000000794d */ /* 0x000fea0003800000 */
.L_x_9:
        /* <DEDUP_REMOVED lines=14> */
.L_x_57:


//--------------------- .text._Z13kernel_ulong2P6ulong2S0_ --------------------------
	.section	.text._Z13kernel_ulong2P6ulong2S0_,"ax",@progbits
	.align	128
        .global         _Z13kernel_ulong2P6ulong2S0_
        .type           _Z13kernel_ulong2P6ulong2S0_,@function
        .size           _Z13kernel_ulong2P6ulong2S0_,(.L_x_58 - _Z13kernel_ulong2P6ulong2S0_)
        .other          _Z13kernel_ulong2P6ulong2S0_,@"STO_CUDA_ENTRY STV_DEFAULT"
_Z13kernel_ulong2P6ulong2S0_:
.text._Z13kernel_ulong2P6ulong2S0_:
[----:B------:R-:W-:Y:S01]  /*0000*/  LDC R1, c[0x0][0x37c] ;  /* 0x0000df00ff017b82 */ /* 0x000fe20000000800 */
[----:B------:R-:W-:Y:S05]  /*0010*/  EXIT ;  /* 0x000000000000794d */ /* 0x000fea0003800000 */
.L_x_10:
        /* <DEDUP_REMOVED lines=14> */
.L_x_58:


//--------------------- .text._Z13kernel_ulong1P6ulong1S0_ --------------------------
	.section	.text._Z13kernel_ulong1P6ulong1S0_,"ax",@progbits
	.align	128
        .global         _Z13kernel_ulong1P6ulong1S0_
        .type           _Z13kernel_ulong1P6ulong1S0_,@function
        .size           _Z13kernel_ulong1P6ulong1S0_,(.L_x_59 - _Z13kernel_ulong1P6ulong1S0_)
        .other          _Z13kernel_ulong1P6ulong1S0_,@"STO_CUDA_ENTRY STV_DEFAULT"
_Z13kernel_ulong1P6ulong1S0_:
.text._Z13kernel_ulong1P6ulong1S0_:
[----:B------:R-:W-:Y:S01]  /*0000*/  LDC R1, c[0x0][0x37c] ;  /* 0x0000df00ff017b82 */ /* 0x000fe20000000800 */
[----:B------:R-:W-:Y:S05]  /*0010*/  EXIT ;  /* 0x000000000000794d */ /* 0x000fea0003800000 */
.L_x_11:
        /* <DEDUP_REMOVED lines=14> */
.L_x_59:


//--------------------- .text._Z12kernel_uint4P5uint4S0_ --------------------------
	.section	.text._Z12kernel_uint4P5uint4S0_,"ax",@progbits
	.align	128
        .global         _Z12kernel_uint4P5uint4S0_
        .type           _Z12kernel_uint4P5uint4S0_,@function
        .size           _Z12kernel_uint4P5uint4S0_,(.L_x_60 - _Z12kernel_uint4P5uint4S0_)
        .other          _Z12kernel_uint4P5uint4S0_,@"STO_CUDA_ENTRY STV_DEFAULT"
_Z12kernel_uint4P5uint4S0_:
.text._Z12kernel_uint4P5uint4S0_:
[----:B------:R-:W-:Y:S01]  /*0000*/  LDC R1, c[0x0][0x37c] ;  /* 0x0000df00ff017b82 */ /* 0x000fe20000000800 */
[----:B------:R-:W-:Y:S05]  /*0010*/  EXIT ;  /* 0x000000000000794d */ /* 0x000fea0003800000 */
.L_x_12:
        /* <DEDUP_REMOVED lines=14> */
.L_x_60:


//--------------------- .text._Z12kernel_uint3P5uint3S0_ --------------------------
	.section	.text._Z12kernel_uint3P5uint3S0_,"ax",@progbits
	.align	128
        .global         _Z12kernel_uint3P5uint3S0_
        .type           _Z12kernel_uint3P5uint3S0_,@function
        .size           _Z12kernel_uint3P5uint3S0_,(.L_x_61 - _Z12kernel_uint3P5uint3S0_)
        .other          _Z12kernel_uint3P5uint3S0_,@"STO_CUDA_ENTRY STV_DEFAULT"
_Z12kernel_uint3P5uint3S0_:
.text._Z12kernel_uint3P5uint3S0_:
[----:B------:R-:W-:Y:S01]  /*0000*/  LDC R1, c[0x0][0x37c] ;  /* 0x0000df00ff017b82 */ /* 0x000fe20000000800 */
[----:B------:R-:W-:Y:S05]  /*0010*/  EXIT ;  /* 0x000000000000794d */ /* 0x000fea0003800000 */
.L_x_13:
        /* <DEDUP_REMOVED lines=14> */
.L_x_61:


//--------------------- .text._Z12kernel_uint2P5uint2S0_ --------------------------
	.section	.text._Z12kernel_uint2P5uint2S0_,"ax",@progbits
	.align	128
        .global         _Z12kernel_uint2P5uint2S0_
        .type           _Z12kernel_uint2P5uint2S0_,@function
        .size           _Z12kernel_uint2P5uint2S0_,(.L_x_62 - _Z12kernel_uint2P5uint2S0_)
        .other          _Z12kernel_uint2P5uint2S0_,@"STO_CUDA_ENTRY STV_DEFAULT"
_Z12kernel_uint2P5uint2S0_:
.text._Z12kernel_uint2P5uint2S0_:
[----:B------:R-:W-:Y:S01]  /*0000*/  LDC R1, c[0x0][0x37c] ;  /* 0x0000df00ff017b82 */ /* 0x000fe20000000800 */
[----:B------:R-:W-:Y:S05]  /*0010*/  EXIT ;  /* 0x000000000000794d */ /* 0x000fea0003800000 */
.L_x_14:
        /* <DEDUP_REMOVED lines=14> */
.L_x_62:


//--------------------- .text._Z12kernel_uint1P5uint1S0_ --------------------------
	.section	.text._Z12kernel_uint1P5uint1S0_,"ax",@progbits
	.align	128
        .global         _Z12kernel_uint1P5uint1S0_
        .type           _Z12kernel_uint1P5uint1S0_,@function
        .size           _Z12kernel_uint1P5uint1S0_,(.L_x_63 - _Z12kernel_uint1P5uint1S0_)
        .other          _Z12kernel_uint1P5uint1S0_,@"STO_CUDA_ENTRY STV_DEFAULT"
_Z12kernel_uint1P5uint1S0_:
.text._Z12kernel_uint1P5uint1S0_:
[----:B------:R-:W-:Y:S01]  /*0000*/  LDC R1, c[0x0][0x37c] ;  /* 0x0000df00ff017b82 */ /* 0x000fe20000000800 */
[----:B------:R-:W-:Y:S05]  /*0010*/  EXIT ;  /* 0x000000000000794d */ /* 0x000fea0003800000 */
.L_x_15:
        /* <DEDUP_REMOVED lines=14> */
.L_x_63:


//--------------------- .text._Z13kernel_uchar4P6uchar4S0_ --------------------------
	.section	.text._Z13kernel_uchar4P6uchar4S0_,"ax",@progbits
	.align	128
        .global         _Z13kernel_uchar4P6uchar4S0_
        .type           _Z13kernel_uchar4P6uchar4S0_,@function
        .size           _Z13kernel_uchar4P6uchar4S0_,(.L_x_64 - _Z13kernel_uchar4P6uchar4S0_)
        .other          _Z13kernel_uchar4P6uchar4S0_,@"STO_CUDA_ENTRY STV_DEFAULT"
_Z13kernel_uchar4P6uchar4S0_:
.text._Z13kernel_uchar4P6uchar4S0_:
[----:B------:R-:W-:Y:S01]  /*0000*/  LDC R1, c[0x0][0x37c] ;  /* 0x0000df00ff017b82 */ /* 0x000fe20000000800 */
[----:B------:R-:W-:Y:S05]  /*0010*/  EXIT ;  /* 0x000000000000794d */ /* 0x000fea0003800000 */
.L_x_16:
        /* <DEDUP_REMOVED lines=14> */
.L_x_64:


//--------------------- .text._Z13kernel_uchar3P6uchar3S0_ --------------------------
	.section	.text._Z13kernel_uchar3P6uchar3S0_,"ax",@progbits
	.align	128
        .global         _Z13kernel_uchar3P6uchar3S0_
        .type           _Z13kernel_uchar3P6uchar3S0_,@function
        .size           _Z13kernel_uchar3P6uchar3S0_,(.L_x_65 - _Z13kernel_uchar3P6uchar3S0_)
        .other          _Z13kernel_uchar3P6uchar3S0_,@"STO_CUDA_ENTRY STV_DEFAULT"
_Z13kernel_uchar3P6uchar3S0_:
.text._Z13kernel_uchar3P6uchar3S0_:
[----:B------:R-:W-:Y:S01]  /*0000*/  LDC R1, c[0x0][0x37c] ;  /* 0x0000df00ff017b82 */ /* 0x000fe20000000800 */
[----:B------:R-:W-:Y:S05]  /*0010*/  EXIT ;  /* 0x000000000000794d */ /* 0x000fea0003800000 */
.L_x_17:
        /* <DEDUP_REMOVED lines=14> */
.L_x_65:


//--------------------- .text._Z13kernel_uchar2P6uchar2S0_ --------------------------
	.section	.text._Z13kernel_uchar2P6uchar2S0_,"ax",@progbits
	.align	128
        .global         _Z13kernel_uchar2P6uchar2S0_
        .type           _Z13kernel_uchar2P6uchar2S0_,@function
        .size           _Z13kernel_uchar2P6uchar2S0_,(.L_x_66 - _Z13kernel_uchar2P6uchar2S0_)
        .other          _Z13kernel_uchar2P6uchar2S0_,@"STO_CUDA_ENTRY STV_DEFAULT"
_Z13kernel_uchar2P6uchar2S0_:
.text._Z13kernel_uchar2P6uchar2S0_:
[----:B------:R-:W-:Y:S01]  /*0000*/  LDC R1, c[0x0][0x37c] ;  /* 0x0000df00ff017b82 */ /* 0x000fe20000000800 */
[----:B------:R-:W-:Y:S05]  /*0010*/  EXIT ;  /* 0x000000000000794d */ /* 0x000fea0003800000 */
.L_x_18:
        /* <DEDUP_REMOVED lines=14> */
.L_x_66:


//--------------------- .text._Z13kernel_uchar1P6uchar1S0_ --------------------------
	.section	.text._Z13kernel_uchar1P6uchar1S0_,"ax",@progbits
	.align	128
        .global         _Z13kernel_uchar1P6uchar1S0_
        .type           _Z13kernel_uchar1P6uchar1S0_,@function
        .size           _Z13kernel_uchar1P6uchar1S0_,(.L_x_67 - _Z13kernel_uchar1P6uchar1S0_)
        .other          _Z13kernel_uchar1P6uchar1S0_,@"STO_CUDA_ENTRY STV_DEFAULT"
_Z13kernel_uchar1P6uchar1S0_:
.text._Z13kernel_uchar1P6uchar1S0_:
[----:B------:R-:W-:Y:S01]  /*0000*/  LDC R1, c[0x0][0x37c] ;  /* 0x0000df00ff017b82 */ /* 0x000fe20000000800 */
[----:B------:R-:W-:Y:S05]  /*0010*/  EXIT ;  /* 0x000000000000794d */ /* 0x000fea0003800000 */
.L_x_19:
        /* <DEDUP_REMOVED lines=14> */
.L_x_67:


//--------------------- .text._Z13kernel_short4P6short4S0_ --------------------------
	.section	.text._Z13kernel_short4P6short4S0_,"ax",@progbits
	.align	128
        .global         _Z13kernel_short4P6short4S0_
        .type           _Z13kernel_short4P6short4S0_,@function
        .size           _Z13kernel_short4P6short4S0_,(.L_x_68 - _Z13kernel_short4P6short4S0_)
        .other          _Z13kernel_short4P6short4S0_,@"STO_CUDA_ENTRY STV_DEFAULT"
_Z13kernel_short4P6short4S0_:
.text._Z13kernel_short4P6short4S0_:
[----:B------:R-:W-:Y:S01]  /*0000*/  LDC R1, c[0x0][0x37c] ;  /* 0x0000df00ff017b82 */ /* 0x000fe20000000800 */
[----:B------:R-:W-:Y:S05]  /*0010*/  EXIT ;  /* 0x000000000000794d */ /* 0x000fea0003800000 */
.L_x_20:
        /* <DEDUP_REMOVED lines=14> */
.L_x_68:


//--------------------- .text._Z13kernel_short3P6short3S0_ --------------------------
	.section	.text._Z13kernel_short3P6short3S0_,"ax",@progbits
	.align	128
        .global         _Z13kernel_short3P6short3S0_
        .type           _Z13kernel_short3P6short3S0_,@function
        .size           _Z13kernel_short3P6short3S0_,(.L_x_69 - _Z13kernel_short3P6short3S0_)
        .other          _Z13kernel_short3P6short3S0_,@"STO_CUDA_ENTRY STV_DEFAULT"
_Z13kernel_short3P6short3S0_:
.text._Z13kernel_short3P6short3S0_:
[----:B------:R-:W-:Y:S01]  /*0000*/  LDC R1, c[0x0][0x37c] ;  /* 0x0000df00ff017b82 */ /* 0x000fe20000000800 */
[----:B------:R-:W-:Y:S05]  /*0010*/  EXIT ;  /* 0x000000000000794d */ /* 0x000fea0003800000 */
.L_x_21:
        /* <DEDUP_REMOVED lines=14> */
.L_x_69:


//--------------------- .text._Z13kernel_short2P6short2S0_ --------------------------
	.section	.text._Z13kernel_short2P6short2S0_,"ax",@progbits
	.align	128
        .global         _Z13kernel_short2P6short2S0_
        .type           _Z13kernel_short2P6short2S0_,@function
        .size           _Z13kernel_short2P6short2S0_,(.L_x_70 - _Z13kernel_short2P6short2S0_)
        .other          _Z13kernel_short2P6short2S0_,@"STO_CUDA_ENTRY STV_DEFAULT"
_Z13kernel_short2P6short2S0_:
.text._Z13kernel_short2P6short2S0_:
[----:B------:R-:W-:Y:S01]  /*0000*/  LDC R1, c[0x0][0x37c] ;  /* 0x0000df00ff017b82 */ /* 0x000fe20000000800 */
[----:B------:R-:W-:Y:S05]  /*0010*/  EXIT ;  /* 0x000000000000794d */ /* 0x000fea0003800000 */
.L_x_22:
        /* <DEDUP_REMOVED lines=14> */
.L_x_70:


//--------------------- .text._Z13kernel_short1P6short1S0_ --------------------------
	.section	.text._Z13kernel_short1P6short1S0_,"ax",@progbits
	.align	128
        .global         _Z13kernel_short1P6short1S0_
        .type           _Z13kernel_short1P6short1S0_,@function
        .size           _Z13kernel_short1P6short1S0_,(.L_x_71 - _Z13kernel_short1P6short1S0_)
        .other          _Z13kernel_short1P6short1S0_,@"STO_CUDA_ENTRY STV_DEFAULT"
_Z13kernel_short1P6short1S0_:
.text._Z13kernel_short1P6short1S0_:
[----:B------:R-:W-:Y:S01]  /*0000*/  LDC R1, c[0x0][0x37c] ;  /* 0x0000df00ff017b82 */ /* 0x000fe20000000800 */
[----:B------:R-:W-:Y:S05]  /*0010*/  EXIT ;  /* 0x000000000000794d */ /* 0x000fea0003800000 */
.L_x_23:
        /* <DEDUP_REMOVED lines=14> */
.L_x_71:


//--------------------- .text._Z16kernel_longlong4P9longlong4S0_ --------------------------
	.section	.text._Z16kernel_longlong4P9longlong4S0_,"ax",@progbits
	.align	128
        .global         _Z16kernel_longlong4P9longlong4S0_
        .type           _Z16kernel_longlong4P9longlong4S0_,@function
        .size           _Z16kernel_longlong4P9longlong4S0_,(.L_x_72 - _Z16kernel_longlong4P9longlong4S0_)
        .other          _Z16kernel_longlong4P9longlong4S0_,@"STO_CUDA_ENTRY STV_DEFAULT"
_Z16kernel_longlong4P9longlong4S0_:
.text._Z16kernel_longlong4P9longlong4S0_:
[----:B------:R-:W-:Y:S01]  /*0000*/  LDC R1, c[0x0][0x37c] ;  /* 0x0000df00ff017b82 */ /* 0x000fe20000000800 */
[----:B------:R-:W-:Y:S05]  /*0010*/  EXIT ;  /* 0x000000000000794d */ /* 0x000fea0003800000 */
.L_x_24:
        /* <DEDUP_REMOVED lines=14> */
.L_x_72:


//--------------------- .text._Z16kernel_longlong3P9longlong3S0_ --------------------------
	.section	.text._Z16kernel_longlong3P9longlong3S0_,"ax",@progbits
	.align	128
        .global         _Z16kernel_longlong3P9longlong3S0_
        .type           _Z16kernel_longlong3P9longlong3S0_,@function
        .size           _Z16kernel_longlong3P9longlong3S0_,(.L_x_73 - _Z16kernel_longlong3P9longlong3S0_)
        .other          _Z16kernel_longlong3P9longlong3S0_,@"STO_CUDA_ENTRY STV_DEFAULT"
_Z16kernel_longlong3P9longlong3S0_:
.text._Z16kernel_longlong3P9longlong3S0_:
[----:B------:R-:W-:Y:S01]  /*0000*/  LDC R1, c[0x0][0x37c] ;  /* 0x0000df00ff017b82 */ /* 0x000fe20000000800 */
[----:B------:R-:W-:Y:S05]  /*0010*/  EXIT ;  /* 0x000000000000794d */ /* 0x000fea0003800000 */
.L_x_25:
        /* <DEDUP_REMOVED lines=14> */
.L_x_73:


//--------------------- .text._Z16kernel_longlong2P9longlong2S0_ --------------------------
	.section	.text._Z16kernel_longlong2P9longlong2S0_,"ax",@progbits
	.align	128
        .global         _Z16kernel_longlong2P9longlong2S0_
        .type           _Z16kernel_longlong2P9longlong2S0_,@function
        .size           _Z16kernel_longlong2P9longlong2S0_,(.L_x_74 - _Z16kernel_longlong2P9longlong2S0_)
        .other          _Z16kernel_longlong2P9longlong2S0_,@"STO_CUDA_ENTRY STV_DEFAULT"
_Z16kernel_longlong2P9longlong2S0_:
.text._Z16kernel_longlong2P9longlong2S0_:
[----:B------:R-:W-:Y:S01]  /*0000*/  LDC R1, c[0x0][0x37c] ;  /* 0x0000df00ff017b82 */ /* 0x000fe20000000800 */
[----:B------:R-:W-:Y:S05]  /*0010*/  EXIT ;  /* 0x000000000000794d */ /* 0x000fea0003800000 */
.L_x_26:
        /* <DEDUP_REMOVED lines=14> */
.L_x_74:


//--------------------- .text._Z16kernel_longlong1P9longlong1S0_ --------------------------
	.section	.text._Z16kernel_longlong1P9longlong1S0_,"ax",@progbits
	.align	128
        .global         _Z16kernel_longlong1P9longlong1S0_
        .type           _Z16kernel_longlong1P9longlong1S0_,@function
        .size           _Z16kernel_longlong1P9longlong1S0_,(.L_x_75 - _Z16kernel_longlong1P9longlong1S0_)
        .other          _Z16kernel_longlong1P9longlong1S0_,@"STO_CUDA_ENTRY STV_DEFAULT"
_Z16kernel_longlong1P9longlong1S0_:
.text._Z16kernel_longlong1P9longlong1S0_:
[----:B------:R-:W-:Y:S01]  /*0000*/  LDC R1, c[0x0][0x37c] ;  /* 0x0000df00ff017b82 */ /* 0x000fe20000000800 */
[----:B------:R-:W-:Y:S05]  /*0010*/  EXIT ;  /* 0x000000000000794d */ /* 0x000fea0003800000 */
.L_x_27:
        /* <DEDUP_REMOVED lines=14> */
.L_x_75:


//--------------------- .text._Z12kernel_long4P5long4S0_ --------------------------
	.section	.text._Z12kernel_long4P5long4S0_,"ax",@progbits
	.align	128
        .global         _Z12kernel_long4P5long4S0_
        .type           _Z12kernel_long4P5long4S0_,@function
        .size           _Z12kernel_long4P5long4S0_,(.L_x_76 - _Z12kernel_long4P5long4S0_)
        .other          _Z12kernel_long4P5long4S0_,@"STO_CUDA_ENTRY STV_DEFAULT"
_Z12kernel_long4P5long4S0_:
.text._Z12kernel_long4P5long4S0_:
[----:B------:R-:W-:Y:S01]  /*0000*/  LDC R1, c[0x0][0x37c] ;  /* 0x0000df00ff017b82 */ /* 0x000fe20000000800 */
[----:B------:R-:W-:Y:S05]  /*0010*/  EXIT ;  /* 0x000000000000794d */ /* 0x000fea0003800000 */
.L_x_28:
        /* <DEDUP_REMOVED lines=14> */
.L_x_76:


//--------------------- .text._Z12kernel_long3P5long3S0_ --------------------------
	.section	.text._Z12kernel_long3P5long3S0_,"ax",@progbits
	.align	128
        .global         _Z12kernel_long3P5long3S0_
        .type           _Z12kernel_long3P5long3S0_,@function
        .size           _Z12kernel_long3P5long3S0_,(.L_x_77 - _Z12kernel_long3P5long3S0_)
        .other          _Z12kernel_long3P5long3S0_,@"STO_CUDA_ENTRY STV_DEFAULT"
_Z12kernel_long3P5long3S0_:
.text._Z12kernel_long3P5long3S0_:
[----:B------:R-:W-:Y:S01]  /*0000*/  LDC R1, c[0x0][0x37c] ;  /* 0x0000df00ff017b82 */ /* 0x000fe20000000800 */
[----:B------:R-:W-:Y:S05]  /*0010*/  EXIT ;  /* 0x000000000000794d */ /* 0x000fea0003800000 */
.L_x_29:
        /* <DEDUP_REMOVED lines=14> */
.L_x_77:


//--------------------- .text._Z12kernel_long2P5long2S0_ --------------------------
	.section	.text._Z12kernel_long2P5long2S0_,"ax",@progbits
	.align	128
        .global         _Z12kernel_long2P5long2S0_
        .type           _Z12kernel_long2P5long2S0_,@function
        .size           _Z12kernel_long2P5long2S0_,(.L_x_78 - _Z12kernel_long2P5long2S0_)
        .other          _Z12kernel_long2P5long2S0_,@"STO_CUDA_ENTRY STV_DEFAULT"
_Z12kernel_long2P5long2S0_:
.text._Z12kernel_long2P5long2S0_:
[----:B------:R-:W-:Y:S01]  /*0000*/  LDC R1, c[0x0][0x37c] ;  /* 0x0000df00ff017b82 */ /* 0x000fe20000000800 */
[----:B------:R-:W-:Y:S05]  /*0010*/  EXIT ;  /* 0x000000000000794d */ /* 0x000fea0003800000 */
.L_x_30:
        /* <DEDUP_REMOVED lines=14> */
.L_x_78:


//--------------------- .text._Z12kernel_long1P5long1S0_ --------------------------
	.section	.text._Z12kernel_long1P5long1S0_,"ax",@progbits
	.align	128
        .global         _Z12kernel_long1P5long1S0_
        .type           _Z12kernel_long1P5long1S0_,@function
        .size           _Z12kernel_long1P5long1S0_,(.L_x_79 - _Z12kernel_long1P5long1S0_)
        .other          _Z12kernel_long1P5long1S0_,@"STO_CUDA_ENTRY STV_DEFAULT"
_Z12kernel_long1P5long1S0_:
.text._Z12kernel_long1P5long1S0_:
[----:B------:R-:W-:Y:S01]  /*0000*/  LDC R1, c[0x0][0x37c] ;  /* 0x0000df00ff017b82 */ /* 0x000fe20000000800 */
[----:B------:R-:W-:Y:S05]  /*0010*/  EXIT ;  /* 0x000000000000794d */ /* 0x000fea0003800000 */
.L_x_31:
        /* <DEDUP_REMOVED lines=14> */
.L_x_79:


//--------------------- .text._Z11kernel_int4P4int4S0_ --------------------------
	.section	.text._Z11kernel_int4P4int4S0_,"ax",@progbits
	.align	128
        .global         _Z11kernel_int4P4int4S0_
        .type           _Z11kernel_int4P4int4S0_,@function
        .size           _Z11kernel_int4P4int4S0_,(.L_x_80 - _Z11kernel_int4P4int4S0_)
        .other          _Z11kernel_int4P4int4S0_,@"STO_CUDA_ENTRY STV_DEFAULT"
_Z11kernel_int4P4int4S0_:
.text._Z11kernel_int4P4int4S0_:
[----:B------:R-:W-:Y:S01]  /*0000*/  LDC R1, c[0x0][0x37c] ;  /* 0x0000df00ff017b82 */ /* 0x000fe20000000800 */
[----:B------:R-:W-:Y:S05]  /*0010*/  EXIT ;  /* 0x000000000000794d */ /* 0x000fea0003800000 */
.L_x_32:
        /* <DEDUP_REMOVED lines=14> */
.L_x_80:


//--------------------- .text._Z11kernel_int3P4int3S0_ --------------------------
	.section	.text._Z11kernel_int3P4int3S0_,"ax",@progbits
	.align	128
        .global         _Z11kernel_int3P4int3S0_
        .type           _Z11kernel_int3P4int3S0_,@function
        .size           _Z11kernel_int3P4int3S0_,(.L_x_81 - _Z11kernel_int3P4int3S0_)
        .other          _Z11kernel_int3P4int3S0_,@"STO_CUDA_ENTRY STV_DEFAULT"
_Z11kernel_int3P4int3S0_:
.text._Z11kernel_int3P4int3S0_:
[----:B------:R-:W-:Y:S01]  /*0000*/  LDC R1, c[0x0][0x37c] ;  /* 0x0000df00ff017b82 */ /* 0x000fe20000000800 */
[----:B------:R-:W-:Y:S05]  /*0010*/  EXIT ;  /* 0x000000000000794d */ /* 0x000fea0003800000 */
.L_x_33:
        /* <DEDUP_REMOVED lines=14> */
.L_x_81:


//--------------------- .text._Z11kernel_int2P4int2S0_ --------------------------
	.section	.text._Z11kernel_int2P4int2S0_,"ax",@progbits
	.align	128
        .global         _Z11kernel_int2P4int2S0_
        .type           _Z11kernel_int2P4int2S0_,@function
        .size           _Z11kernel_int2P4int2S0_,(.L_x_82 - _Z11kernel_int2P4int2S0_)
        .other          _Z11kernel_int2P4int2S0_,@"STO_CUDA_ENTRY STV_DEFAULT"
_Z11kernel_int2P4int2S0_:
.text._Z11kernel_int2P4int2S0_:
[----:B------:R-:W-:Y:S01]  /*0000*/  LDC R1, c[0x0][0x37c] ;  /* 0x0000df00ff017b82 */ /* 0x000fe20000000800 */
[----:B------:R-:W-:Y:S05]  /*0010*/  EXIT ;  /* 0x000000000000794d */ /* 0x000fea0003800000 */
.L_x_34:
        /* <DEDUP_REMOVED lines=14> */
.L_x_82:


//--------------------- .text._Z11kernel_int1P4int1S0_ --------------------------
	.section	.text._Z11kernel_int1P4int1S0_,"ax",@progbits
	.align	128
        .global         _Z11kernel_int1P4int1S0_
        .type           _Z11kernel_int1P4int1S0_,@function
        .size           _Z11kernel_int1P4int1S0_,(.L_x_83 - _Z11kernel_int1P4int1S0_)
        .other          _Z11kernel_int1P4int1S0_,@"STO_CUDA_ENTRY STV_DEFAULT"
_Z11kernel_int1P4int1S0_:
.text._Z11kernel_int1P4int1S0_:
[----:B------:R-:W-:Y:S01]  /*0000*/  LDC R1, c[0x0][0x37c] ;  /* 0x0000df00ff017b82 */ /* 0x000fe20000000800 */
[----:B------:R-:W-:Y:S05]  /*0010*/  EXIT ;  /* 0x000000000000794d */ /* 0x000fea0003800000 */
.L_x_35:
        /* <DEDUP_REMOVED lines=14> */
.L_x_83:


//--------------------- .text._Z13kernel_float4P6float4S0_ --------------------------
	.section	.text._Z13kernel_float4P6float4S0_,"ax",@progbits
	.align	128
        .global         _Z13kernel_float4P6float4S0_
        .type           _Z13kernel_float4P6float4S0_,@function
        .size           _Z13kernel_float4P6float4S0_,(.L_x_84 - _Z13kernel_float4P6float4S0_)
        .other          _Z13kernel_float4P6float4S0_,@"STO_CUDA_ENTRY STV_DEFAULT"
_Z13kernel_float4P6float4S0_:
.text._Z13kernel_float4P6float4S0_:
[----:B------:R-:W-:Y:S01]  /*0000*/  LDC R1, c[0x0][0x37c] ;  /* 0x0000df00ff017b82 */ /* 0x000fe20000000800 */
[----:B------:R-:W-:Y:S05]  /*0010*/  EXIT ;  /* 0x000000000000794d */ /* 0x000fea0003800000 */
.L_x_36:
        /* <DEDUP_REMOVED lines=14> */
.L_x_84:


//--------------------- .text._Z13kernel_float3P6float3S0_ --------------------------
	.section	.text._Z13kernel_float3P6float3S0_,"ax",@progbits
	.align	128
        .global         _Z13kernel_float3P6float3S0_
        .type           _Z13kernel_float3P6float3S0_,@function
        .size           _Z13kernel_float3P6float3S0_,(.L_x_85 - _Z13kernel_float3P6float3S0_)
        .other          _Z13kernel_float3P6float3S0_,@"STO_CUDA_ENTRY STV_DEFAULT"
_Z13kernel_float3P6float3S0_:
.text._Z13kernel_float3P6float3S0_:
[----:B------:R-:W-:Y:S01]  /*0000*/  LDC R1, c[0x0][0x37c] ;  /* 0x0000df00ff017b82 */ /* 0x000fe20000000800 */
[----:B------:R-:W-:Y:S05]  /*0010*/  EXIT ;  /* 0x000000000000794d */ /* 0x000fea0003800000 */
.L_x_37:
        /* <DEDUP_REMOVED lines=14> */
.L_x_85:


//--------------------- .text._Z13kernel_float2P6float2S0_ --------------------------
	.section	.text._Z13kernel_float2P6float2S0_,"ax",@progbits
	.align	128
        .global         _Z13kernel_float2P6float2S0_
        .type           _Z13kernel_float2P6float2S0_,@function
        .size           _Z13kernel_float2P6float2S0_,(.L_x_86 - _Z13kernel_float2P6float2S0_)
        .other          _Z13kernel_float2P6float2S0_,@"STO_CUDA_ENTRY STV_DEFAULT"
_Z13kernel_float2P6float2S0_:
.text._Z13kernel_float2P6float2S0_:
[----:B------:R-:W-:Y:S01]  /*0000*/  LDC R1, c[0x0][0x37c] ;  /* 0x0000df00ff017b82 */ /* 0x000fe20000000800 */
[----:B------:R-:W-:Y:S05]  /*0010*/  EXIT ;  /* 0x000000000000794d */ /* 0x000fea0003800000 */
.L_x_38:
        /* <DEDUP_REMOVED lines=14> */
.L_x_86:


//--------------------- .text._Z13kernel_float1P6float1S0_ --------------------------
	.section	.text._Z13kernel_float1P6float1S0_,"ax",@progbits
	.align	128
        .global         _Z13kernel_float1P6float1S0_
        .type           _Z13kernel_float1P6float1S0_,@function
        .size           _Z13kernel_float1P6float1S0_,(.L_x_87 - _Z13kernel_float1P6float1S0_)
        .other          _Z13kernel_float1P6float1S0_,@"STO_CUDA_ENTRY STV_DEFAULT"
_Z13kernel_float1P6float1S0_:
.text._Z13kernel_float1P6float1S0_:
[----:B------:R-:W-:Y:S01]  /*0000*/  LDC R1, c[0x0][0x37c] ;  /* 0x0000df00ff017b82 */ /* 0x000fe20000000800 */
[----:B------:R-:W-:Y:S05]  /*0010*/  EXIT ;  /* 0x000000000000794d */ /* 0x000fea0003800000 */
.L_x_39:
        /* <DEDUP_REMOVED lines=14> */
.L_x_87:


//--------------------- .text._Z14kernel_double4P7double4S0_ --------------------------
	.section	.text._Z14kernel_double4P7double4S0_,"ax",@progbits
	.align	128
        .global         _Z14kernel_double4P7double4S0_
        .type           _Z14kernel_double4P7double4S0_,@function
        .size           _Z14kernel_double4P7double4S0_,(.L_x_88 - _Z14kernel_double4P7double4S0_)
        .other          _Z14kernel_double4P7double4S0_,@"STO_CUDA_ENTRY STV_DEFAULT"
_Z14kernel_double4P7double4S0_:
.text._Z14kernel_double4P7double4S0_:
[----:B------:R-:W-:Y:S01]  /*0000*/  LDC R1, c[0x0][0x37c] ;  /* 0x0000df00ff017b82 */ /* 0x000fe20000000800 */
[----:B------:R-:W-:Y:S05]  /*0010*/  EXIT ;  /* 0x000000000000794d */ /* 0x000fea0003800000 */
.L_x_40:
        /* <DEDUP_REMOVED lines=14> */
.L_x_88:


//--------------------- .text._Z14kernel_double3P7double3S0_ --------------------------
	.section	.text._Z14kernel_double3P7double3S0_,"ax",@progbits
	.align	128
        .global         _Z14kernel_double3P7double3S0_
        .type           _Z14kernel_double3P7double3S0_,@function
        .size           _Z14kernel_double3P7double3S0_,(.L_x_89 - _Z14kernel_double3P7double3S0_)
        .other          _Z14kernel_double3P7double3S0_,@"STO_CUDA_ENTRY STV_DEFAULT"
_Z14kernel_double3P7double3S0_:
.text._Z14kernel_double3P7double3S0_:
[----:B------:R-:W-:Y:S01]  /*0000*/  LDC R1, c[0x0][0x37c] ;  /* 0x0000df00ff017b82 */ /* 0x000fe20000000800 */
[----:B------:R-:W-:Y:S05]  /*0010*/  EXIT ;  /* 0x000000000000794d */ /* 0x000fea0003800000 */
.L_x_41:
        /* <DEDUP_REMOVED lines=14> */
.L_x_89:


//--------------------- .text._Z14kernel_double2P7double2S0_ --------------------------
	.section	.text._Z14kernel_double2P7double2S0_,"ax",@progbits
	.align	128
        .global         _Z14kernel_double2P7double2S0_
        .type           _Z14kernel_double2P7double2S0_,@function
        .size           _Z14kernel_double2P7double2S0_,(.L_x_90 - _Z14kernel_double2P7double2S0_)
        .other          _Z14kernel_double2P7double2S0_,@"STO_CUDA_ENTRY STV_DEFAULT"
_Z14kernel_double2P7double2S0_:
.text._Z14kernel_double2P7double2S0_:
[----:B------:R-:W-:Y:S01]  /*0000*/  LDC R1, c[0x0][0x37c] ;  /* 0x0000df00ff017b82 */ /* 0x000fe20000000800 */
[----:B------:R-:W-:Y:S05]  /*0010*/  EXIT ;  /* 0x000000000000794d */ /* 0x000fea0003800000 */
.L_x_42:
        /* <DEDUP_REMOVED lines=14> */
.L_x_90:


//--------------------- .text._Z14kernel_double1P7double1S0_ --------------------------
	.section	.text._Z14kernel_double1P7double1S0_,"ax",@progbits
	.align	128
        .global         _Z14kernel_double1P7double1S0_
        .type           _Z14kernel_double1P7double1S0_,@function
        .size           _Z14kernel_double1P7double1S0_,(.L_x_91 - _Z14kernel_double1P7double1S0_)
        .other          _Z14kernel_double1P7double1S0_,@"STO_CUDA_ENTRY STV_DEFAULT"
_Z14kernel_double1P7double1S0_:
.text._Z14kernel_double1P7double1S0_:
[----:B------:R-:W-:Y:S01]  /*0000*/  LDC R1, c[0x0][0x37c] ;  /* 0x0000df00ff017b82 */ /* 0x000fe20000000800 */
[----:B------:R-:W-:Y:S05]  /*0010*/  EXIT ;  /* 0x000000000000794d */ /* 0x000fea0003800000 */
.L_x_43:
        /* <DEDUP_REMOVED lines=14> */
.L_x_91:


//--------------------- .text._Z12kernel_char4P5char4S0_ --------------------------
	.section	.text._Z12kernel_char4P5char4S0_,"ax",@progbits
	.align	128
        .global         _Z12kernel_char4P5char4S0_
        .type           _Z12kernel_char4P5char4S0_,@function
        .size           _Z12kernel_char4P5char4S0_,(.L_x_92 - _Z12kernel_char4P5char4S0_)
        .other          _Z12kernel_char4P5char4S0_,@"STO_CUDA_ENTRY STV_DEFAULT"
_Z12kernel_char4P5char4S0_:
.text._Z12kernel_char4P5char4S0_:
[----:B------:R-:W-:Y:S01]  /*0000*/  LDC R1, c[0x0][0x37c] ;  /* 0x0000df00ff017b82 */ /* 0x000fe20000000800 */
[----:B------:R-:W-:Y:S05]  /*0010*/  EXIT ;  /* 0x000000000000794d */ /* 0x000fea0003800000 */
.L_x_44:
        /* <DEDUP_REMOVED lines=14> */
.L_x_92:


//--------------------- .text._Z12kernel_char3P5char3S0_ --------------------------
	.section	.text._Z12kernel_char3P5char3S0_,"ax",@progbits
	.align	128
        .global         _Z12kernel_char3P5char3S0_
        .type           _Z12kernel_char3P5char3S0_,@function
        .size           _Z12kernel_char3P5char3S0_,(.L_x_93 - _Z12kernel_char3P5char3S0_)
        .other          _Z12kernel_char3P5char3S0_,@"STO_CUDA_ENTRY STV_DEFAULT"
_Z12kernel_char3P5char3S0_:
.text._Z12kernel_char3P5char3S0_:
[----:B------:R-:W-:Y:S01]  /*0000*/  LDC R1, c[0x0][0x37c] ;  /* 0x0000df00ff017b82 */ /* 0x000fe20000000800 */
[----:B------:R-:W-:Y:S05]  /*0010*/  EXIT ;  /* 0x000000000000794d */ /* 0x000fea0003800000 */
.L_x_45:
        /* <DEDUP_REMOVED lines=14> */
.L_x_93:


//--------------------- .text._Z12kernel_char2P5char2S0_ --------------------------
	.section	.text._Z12kernel_char2P5char2S0_,"ax",@progbits
	.align	128
        .global         _Z12kernel_char2P5char2S0_
        .type           _Z12kernel_char2P5char2S0_,@function
        .size           _Z12kernel_char2P5char2S0_,(.L_x_94 - _Z12kernel_char2P5char2S0_)
        .other          _Z12kernel_char2P5char2S0_,@"STO_CUDA_ENTRY STV_DEFAULT"
_Z12kernel_char2P5char2S0_:
.text._Z12kernel_char2P5char2S0_:
[----:B------:R-:W-:Y:S01]  /*0000*/  LDC R1, c[0x0][0x37c] ;  /* 0x0000df00ff017b82 */ /* 0x000fe20000000800 */
[----:B------:R-:W-:Y:S05]  /*0010*/  EXIT ;  /* 0x000000000000794d */ /* 0x000fea0003800000 */
.L_x_46:
        /* <DEDUP_REMOVED lines=14> */
.L_x_94:


//--------------------- .text._Z12kernel_char1P5char1S0_ --------------------------
	.section	.text._Z12kernel_char1P5char1S0_,"ax",@progbits
	.align	128
        .global         _Z12kernel_char1P5char1S0_
        .type           _Z12kernel_char1P5char1S0_,@function
        .size           _Z12kernel_char1P5char1S0_,(.L_x_95 - _Z12kernel_char1P5char1S0_)
        .other          _Z12kernel_char1P5char1S0_,@"STO_CUDA_ENTRY STV_DEFAULT"
_Z12kernel_char1P5char1S0_:
.text._Z12kernel_char1P5char1S0_:
[----:B------:R-:W-:Y:S01]  /*0000*/  LDC R1, c[0x0][0x37c] ;  /* 0x0000df00ff017b82 */ /* 0x000fe20000000800 */
[----:B------:R-:W-:Y:S05]  /*0010*/  EXIT ;  /* 0x000000000000794d */ /* 0x000fea0003800000 */
.L_x_47:
        /* <DEDUP_REMOVED lines=14> */
.L_x_95:


//--------------------- .nv.shared.reserved.0     --------------------------
	.section	.nv.shared.reserved.0,"aw",@nobits
	.weak		__nv_reservedSMEM_offset_0_alias
	.size		__nv_reservedSMEM_offset_0_alias, 0, 64
	.other		__nv_reservedSMEM_offset_0_alias,@"STO_CUDA_RESERVED_SHARED STV_DEFAULT"
__nv_reservedSMEM_offset_0_alias:
	.zero		0
	.zero		64


//--------------------- .nv.constant0._Z14kernel_ushort4P7ushort4S0_ --------------------------
	.section	.nv.constant0._Z14kernel_ushort4P7ushort4S0_,"a",@progbits
	.sectionflags	@""
	.align	4
.nv.constant0._Z14kernel_ushort4P7ushort4S0_:
	.zero		912


//--------------------- .nv.constant0._Z14kernel_ushort3P7ushort3S0_ --------------------------
	.section	.nv.constant0._Z14kernel_ushort3P7ushort3S0_,"a",@progbits
	.sectionflags	@""
	.align	4
.nv.constant0._Z14kernel_ushort3P7ushort3S0_:
	.zero		912


//--------------------- .nv.constant0._Z14kernel_ushort2P7ushort2S0_ --------------------------
	.section	.nv.constant0._Z14kernel_ushort2P7ushort2S0_,"a",@progbits
	.sectionflags	@""
	.align	4
.nv.constant0._Z14kernel_ushort2P7ushort2S0_:
	.zero		912


//--------------------- .nv.constant0._Z14kernel_ushort1P7ushort1S0_ --------------------------
	.section	.nv.constant0._Z14kernel_ushort1P7ushort1S0_,"a",@progbits
	.sectionflags	@""
	.align	4
.nv.constant0._Z14kernel_ushort1P7ushort1S0_:
	.zero		912


//--------------------- .nv.constant0._Z17kernel_ulonglong4P10ulonglong4S0_ --------------------------
	.section	.nv.constant0._Z17kernel_ulonglong4P10ulonglong4S0_,"a",@progbits
	.sectionflags	@""
	.align	4
.nv.constant0._Z17kernel_ulonglong4P10ulonglong4S0_:
	.zero		912


//--------------------- .nv.constant0._Z17kernel_ulonglong3P10ulonglong3S0_ --------------------------
	.section	.nv.constant0._Z17kernel_ulonglong3P10ulonglong3S0_,"a",@progbits
	.sectionflags	@""
	.align	4
.nv.constant0._Z17kernel_ulonglong3P10ulonglong3S0_:
	.zero		912


//--------------------- .nv.constant0._Z17kernel_ulonglong2P10ulonglong2S0_ --------------------------
	.section	.nv.constant0._Z17kernel_ulonglong2P10ulonglong2S0_,"a",@progbits
	.sectionflags	@""
	.align	4
.nv.constant0._Z17kernel_ulonglong2P10ulonglong2S0_:
	.zero		912


//--------------------- .nv.constant0._Z17kernel_ulonglong1P10ulonglong1S0_ --------------------------
	.section	.nv.constant0._Z17kernel_ulonglong1P10ulonglong1S0_,"a",@progbits
	.sectionflags	@""
	.align	4
.nv.constant0._Z17kernel_ulonglong1P10ulonglong1S0_:
	.zero		912


//--------------------- .nv.constant0._Z13kernel_ulong4P6ulong4S0_ --------------------------
	.section	.nv.constant0._Z13kernel_ulong4P6ulong4S0_,"a",@progbits
	.sectionflags	@""
	.align	4
.nv.constant0._Z13kernel_ulong4P6ulong4S0_:
	.zero		912


//--------------------- .nv.constant0._Z13kernel_ulong3P6ulong3S0_ --------------------------
	.section	.nv.constant0._Z13kernel_ulong3P6ulong3S0_,"a",@progbits
	.sectionflags	@""
	.align	4
.nv.constant0._Z13kernel_ulong3P6ulong3S0_:
	.zero		912


//--------------------- .nv.constant0._Z13kernel_ulong2P6ulong2S0_ --------------------------
	.section	.nv.constant0._Z13kernel_ulong2P6ulong2S0_,"a",@progbits
	.sectionflags	@""
	.align	4
.nv.constant0._Z13kernel_ulong2P6ulong2S0_:
	.zero		912


//--------------------- .nv.constant0._Z13kernel_ulong1P6ulong1S0_ --------------------------
	.section	.nv.constant0._Z13kernel_ulong1P6ulong1S0_,"a",@progbits
	.sectionflags	@""
	.align	4
.nv.constant0._Z13kernel_ulong1P6ulong1S0_:
	.zero		912


//--------------------- .nv.constant0._Z12kernel_uint4P5uint4S0_ --------------------------
	.section	.nv.constant0._Z12kernel_uint4P5uint4S0_,"a",@progbits
	.sectionflags	@""
	.align	4
.nv.constant0._Z12kernel_uint4P5uint4S0_:
	.zero		912


//--------------------- .nv.constant0._Z12kernel_uint3P5uint3S0_ --------------------------
	.section	.nv.constant0._Z12kernel_uint3P5uint3S0_,"a",@progbits
	.sectionflags	@""
	.align	4
.nv.constant0._Z12kernel_uint3P5uint3S0_:
	.zero		912


//--------------------- .nv.constant0._Z12kernel_uint2P5uint2S0_ --------------------------
	.section	.nv.constant0._Z12kernel_uint2P5uint2S0_,"a",@progbits
	.sectionflags	@""
	.align	4
.nv.constant0._Z12kernel_uint2P5uint2S0_:
	.zero		912


//--------------------- .nv.constant0._Z12kernel_uint1P5uint1S0_ --------------------------
	.section	.nv.constant0._Z12kernel_uint1P5uint1S0_,"a",@progbits
	.sectionflags	@""
	.align	4
.nv.constant0._Z12kernel_uint1P5uint1S0_:
	.zero		912


//--------------------- .nv.constant0._Z13kernel_uchar4P6uchar4S0_ --------------------------
	.section	.nv.constant0._Z13kernel_uchar4P6uchar4S0_,"a",@progbits
	.sectionflags	@""
	.align	4
.nv.constant0._Z13kernel_uchar4P6uchar4S0_:
	.zero		912


//--------------------- .nv.constant0._Z13kernel_uchar3P6uchar3S0_ --------------------------
	.section	.nv.constant0._Z13kernel_uchar3P6uchar3S0_,"a",@progbits
	.sectionflags	@""
	.align	4
.nv.constant0._Z13kernel_uchar3P6uchar3S0_:
	.zero		912


//--------------------- .nv.constant0._Z13kernel_uchar2P6uchar2S0_ --------------------------
	.section	.nv.constant0._Z13kernel_uchar2P6uchar2S0_,"a",@progbits
	.sectionflags	@""
	.align	4
.nv.constant0._Z13kernel_uchar2P6uchar2S0_:
	.zero		912


//--------------------- .nv.constant0._Z13kernel_uchar1P6uchar1S0_ --------------------------
	.section	.nv.constant0._Z13kernel_uchar1P6uchar1S0_,"a",@progbits
	.sectionflags	@""
	.align	4
.nv.constant0._Z13kernel_uchar1P6uchar1S0_:
	.zero		912


//--------------------- .nv.constant0._Z13kernel_short4P6short4S0_ --------------------------
	.section	.nv.constant0._Z13kernel_short4P6short4S0_,"a",@progbits
	.sectionflags	@""
	.align	4
.nv.constant0._Z13kernel_short4P6short4S0_:
	.zero		912


//--------------------- .nv.constant0._Z13kernel_short3P6short3S0_ --------------------------
	.section	.nv.constant0._Z13kernel_short3P6short3S0_,"a",@progbits
	.sectionflags	@""
	.align	4
.nv.constant0._Z13kernel_short3P6short3S0_:
	.zero		912


//--------------------- .nv.constant0._Z13kernel_short2P6short2S0_ --------------------------
	.section	.nv.constant0._Z13kernel_short2P6short2S0_,"a",@progbits
	.sectionflags	@""
	.align	4
.nv.constant0._Z13kernel_short2P6short2S0_:
	.zero		912


//--------------------- .nv.constant0._Z13kernel_short1P6short1S0_ --------------------------
	.section	.nv.constant0._Z13kernel_short1P6short1S0_,"a",@progbits
	.sectionflags	@""
	.align	4
.nv.constant0._Z13kernel_short1P6short1S0_:
	.zero		912


//--------------------- .nv.constant0._Z16kernel_longlong4P9longlong4S0_ --------------------------
	.section	.nv.constant0._Z16kernel_longlong4P9longlong4S0_,"a",@progbits
	.sectionflags	@""
	.align	4
.nv.constant0._Z16kernel_longlong4P9longlong4S0_:
	.zero		912


//--------------------- .nv.constant0._Z16kernel_longlong3P9longlong3S0_ --------------------------
	.section	.nv.constant0._Z16kernel_longlong3P9longlong3S0_,"a",@progbits
	.sectionflags	@""
	.align	4
.nv.constant0._Z16kernel_longlong3P9longlong3S0_:
	.zero		912


//--------------------- .nv.constant0._Z16kernel_longlong2P9longlong2S0_ --------------------------
	.section	.nv.constant0._Z16kernel_longlong2P9longlong2S0_,"a",@progbits
	.sectionflags	@""
	.align	4
.nv.constant0._Z16kernel_longlong2P9longlong2S0_:
	.zero		912


//--------------------- .nv.constant0._Z16kernel_longlong1P9longlong1S0_ --------------------------
	.section	.nv.constant0._Z16kernel_longlong1P9longlong1S0_,"a",@progbits
	.sectionflags	@""
	.align	4
.nv.constant0._Z16kernel_longlong1P9longlong1S0_:
	.zero		912


//--------------------- .nv.constant0._Z12kernel_long4P5long4S0_ --------------------------
	.section	.nv.constant0._Z12kernel_long4P5long4S0_,"a",@progbits
	.sectionflags	@""
	.align	4
.nv.constant0._Z12kernel_long4P5long4S0_:
	.zero		912


//--------------------- .nv.constant0._Z12kernel_long3P5long3S0_ --------------------------
	.section	.nv.constant0._Z12kernel_long3P5long3S0_,"a",@progbits
	.sectionflags	@""
	.align	4
.nv.constant0._Z12kernel_long3P5long3S0_:
	.zero		912


//--------------------- .nv.constant0._Z12kernel_long2P5long2S0_ --------------------------
	.section	.nv.constant0._Z12kernel_long2P5long2S0_,"a",@progbits
	.sectionflags	@""
	.align	4
.nv.constant0._Z12kernel_long2P5long2S0_:
	.zero		912


//--------------------- .nv.constant0._Z12kernel_long1P5long1S0_ --------------------------
	.section	.nv.constant0._Z12kernel_long1P5long1S0_,"a",@progbits
	.sectionflags	@""
	.align	4
.nv.constant0._Z12kernel_long1P5long1S0_:
	.zero		912


//--------------------- .nv.constant0._Z11kernel_int4P4int4S0_ --------------------------
	.section	.nv.constant0._Z11kernel_int4P4int4S0_,"a",@progbits
	.sectionflags	@""
	.align	4
.nv.constant0._Z11kernel_int4P4int4S0_:
	.zero		912


//--------------------- .nv.constant0._Z11kernel_int3P4int3S0_ --------------------------
	.section	.nv.constant0._Z11kernel_int3P4int3S0_,"a",@progbits
	.sectionflags	@""
	.align	4
.nv.constant0._Z11kernel_int3P4int3S0_:
	.zero		912


//--------------------- .nv.constant0._Z11kernel_int2P4int2S0_ --------------------------
	.section	.nv.constant0._Z11kernel_int2P4int2S0_,"a",@progbits
	.sectionflags	@""
	.align	4
.nv.constant0._Z11kernel_int2P4int2S0_:
	.zero		912


//--------------------- .nv.constant0._Z11kernel_int1P4int1S0_ --------------------------
	.section	.nv.constant0._Z11kernel_int1P4int1S0_,"a",@progbits
	.sectionflags	@""
	.align	4
.nv.constant0._Z11kernel_int1P4int1S0_:
	.zero		912


//--------------------- .nv.constant0._Z13kernel_float4P6float4S0_ --------------------------
	.section	.nv.constant0._Z13kernel_float4P6float4S0_,"a",@progbits
	.sectionflags	@""
	.align	4
.nv.constant0._Z13kernel_float4P6float4S0_:
	.zero		912


//--------------------- .nv.constant0._Z13kernel_float3P6float3S0_ --------------------------
	.section	.nv.constant0._Z13kernel_float3P6float3S0_,"a",@progbits
	.sectionflags	@""
	.align	4
.nv.constant0._Z13kernel_float3P6float3S0_:
	.zero		912


//--------------------- .nv.constant0._Z13kernel_float2P6float2S0_ --------------------------
	.section	.nv.constant0._Z13kernel_float2P6float2S0_,"a",@progbits
	.sectionflags	@""
	.align	4
.nv.constant0._Z13kernel_float2P6float2S0_:
	.zero		912


//--------------------- .nv.constant0._Z13kernel_float1P6float1S0_ --------------------------
	.section	.nv.constant0._Z13kernel_float1P6float1S0_,"a",@progbits
	.sectionflags	@""
	.align	4
.nv.constant0._Z13kernel_float1P6float1S0_:
	.zero		912


//--------------------- .nv.constant0._Z14kernel_double4P7double4S0_ --------------------------
	.section	.nv.constant0._Z14kernel_double4P7double4S0_,"a",@progbits
	.sectionflags	@""
	.align	4
.nv.constant0._Z14kernel_double4P7double4S0_:
	.zero		912


//--------------------- .nv.constant0._Z14kernel_double3P7double3S0_ --------------------------
	.section	.nv.constant0._Z14kernel_double3P7double3S0_,"a",@progbits
	.sectionflags	@""
	.align	4
.nv.constant0._Z14kernel_double3P7double3S0_:
	.zero		912


//--------------------- .nv.constant0._Z14kernel_double2P7double2S0_ --------------------------
	.section	.nv.constant0._Z14kernel_double2P7double2S0_,"a",@progbits
	.sectionflags	@""
	.align	4
.nv.constant0._Z14kernel_double2P7double2S0_:
	.zero		912


//--------------------- .nv.constant0._Z14kernel_double1P7double1S0_ --------------------------
	.section	.nv.constant0._Z14kernel_double1P7double1S0_,"a",@progbits
	.sectionflags	@""
	.align	4
.nv.constant0._Z14kernel_double1P7double1S0_:
	.zero		912


//--------------------- .nv.constant0._Z12kernel_char4P5char4S0_ --------------------------
	.section	.nv.constant0._Z12kernel_char4P5char4S0_,"a",@progbits
	.sectionflags	@""
	.align	4
.nv.constant0._Z12kernel_char4P5char4S0_:
	.zero		912


//--------------------- .nv.constant0._Z12kernel_char3P5char3S0_ --------------------------
	.section	.nv.constant0._Z12kernel_char3P5char3S0_,"a",@progbits
	.sectionflags	@""
	.align	4
.nv.constant0._Z12kernel_char3P5char3S0_:
	.zero		912


//--------------------- .nv.constant0._Z12kernel_char2P5char2S0_ --------------------------
	.section	.nv.constant0._Z12kernel_char2P5char2S0_,"a",@progbits
	.sectionflags	@""
	.align	4
.nv.constant0._Z12kernel_char2P5char2S0_:
	.zero		912


//--------------------- .nv.constant0._Z12kernel_char1P5char1S0_ --------------------------
	.section	.nv.constant0._Z12kernel_char1P5char1S0_,"a",@progbits
	.sectionflags	@""
	.align	4
.nv.constant0._Z12kernel_char1P5char1S0_:
	.zero		912


//--------------------- SYMBOLS --------------------------

	.type		.nv.reservedSmem.offset0,@object
	.size		.nv.reservedSmem.offset0,0x4
